//
// Generated by NVIDIA NVVM Compiler
//
// Compiler Build ID: CL-36424714
// Cuda compilation tools, release 13.0, V13.0.88
// Based on NVVM 20.0.0
//

.version 9.0
.target sm_100
.address_size 64

	// .globl	powers
.extern .func  (.param .b32 func_retval0) vprintf
(
	.param .b64 vprintf_param_0,
	.param .b64 vprintf_param_1
)
;
.global .align 1 .b8 $str[58] = {60, 37, 100, 32, 40, 98, 61, 37, 100, 44, 32, 116, 61, 37, 100, 41, 62, 32, 110, 61, 37, 100, 32, 109, 97, 120, 95, 115, 105, 110, 103, 108, 101, 95, 112, 61, 37, 100, 32, 112, 97, 105, 114, 95, 115, 101, 108, 108, 95, 115, 105, 122, 101, 61, 37, 100, 10};
.global .align 1 .b8 $str$1[37] = {124, 98, 101, 102, 111, 114, 101, 32, 97, 99, 99, 95, 105, 32, 37, 100, 44, 32, 110, 101, 120, 116, 95, 97, 99, 99, 95, 114, 111, 119, 95, 105, 32, 37, 100, 10};
.global .align 1 .b8 $str$2[64] = {124, 99, 101, 108, 108, 32, 116, 105, 100, 32, 37, 100, 44, 32, 97, 99, 99, 95, 105, 32, 37, 100, 44, 32, 99, 111, 108, 95, 105, 32, 37, 100, 44, 32, 112, 97, 32, 37, 100, 44, 32, 112, 98, 32, 37, 100, 44, 32, 120, 112, 49, 32, 37, 102, 44, 32, 120, 112, 50, 32, 37, 102, 10};
.global .align 1 .b8 $str$3[38] = {60, 60, 60, 109, 111, 109, 101, 110, 116, 115, 40, 46, 46, 46, 41, 32, 105, 115, 32, 110, 111, 116, 32, 105, 109, 112, 108, 101, 109, 101, 110, 116, 101, 100, 62, 62, 62};

.visible .entry powers(
	.param .u32 powers_param_0,
	.param .u64 .ptr .align 1 powers_param_1,
	.param .u64 .ptr .align 1 powers_param_2
)
{
	.reg .pred 	%p<10>;
	.reg .b32 	%r<28>;
	.reg .b64 	%rd<18>;
	.reg .b64 	%fd<25>;

	ld.param.u32 	%r15, [powers_param_0];
	ld.param.u64 	%rd3, [powers_param_1];
	ld.param.u64 	%rd4, [powers_param_2];
	cvta.to.global.u64 	%rd1, %rd4;
	cvta.to.global.u64 	%rd5, %rd3;
	mov.u32 	%r16, %ntid.x;
	mov.u32 	%r17, %ctaid.x;
	mov.u32 	%r18, %tid.x;
	mad.lo.s32 	%r19, %r16, %r17, %r18;
	mul.wide.s32 	%rd6, %r19, 8;
	add.s64 	%rd7, %rd5, %rd6;
	ld.global.f64 	%fd1, [%rd7];
	mul.lo.s32 	%r25, %r19, %r15;
	mul.wide.s32 	%rd8, %r25, 8;
	add.s64 	%rd9, %rd1, %rd8;
	st.global.f64 	[%rd9], %fd1;
	setp.lt.s32 	%p1, %r15, 2;
	@%p1 bra 	$L__BB0_12;
	add.s32 	%r2, %r15, -1;
	add.s32 	%r20, %r15, -2;
	and.b32  	%r3, %r2, 7;
	setp.lt.u32 	%p2, %r20, 7;
	mov.f64 	%fd22, %fd1;
	@%p2 bra 	$L__BB0_4;
	and.b32  	%r21, %r2, -8;
	neg.s32 	%r23, %r21;
	add.s64 	%rd2, %rd1, 32;
	mov.f64 	%fd22, %fd1;
$L__BB0_3:
	.pragma "nounroll";
	mul.wide.s32 	%rd10, %r25, 8;
	add.s64 	%rd11, %rd2, %rd10;
	mul.f64 	%fd9, %fd1, %fd22;
	st.global.f64 	[%rd11+-24], %fd9;
	mul.f64 	%fd10, %fd1, %fd9;
	st.global.f64 	[%rd11+-16], %fd10;
	mul.f64 	%fd11, %fd1, %fd10;
	st.global.f64 	[%rd11+-8], %fd11;
	mul.f64 	%fd12, %fd1, %fd11;
	st.global.f64 	[%rd11], %fd12;
	mul.f64 	%fd13, %fd1, %fd12;
	st.global.f64 	[%rd11+8], %fd13;
	mul.f64 	%fd14, %fd1, %fd13;
	st.global.f64 	[%rd11+16], %fd14;
	mul.f64 	%fd15, %fd1, %fd14;
	st.global.f64 	[%rd11+24], %fd15;
	add.s32 	%r25, %r25, 8;
	mul.f64 	%fd22, %fd1, %fd15;
	st.global.f64 	[%rd11+32], %fd22;
	add.s32 	%r23, %r23, 8;
	setp.ne.s32 	%p3, %r23, 0;
	@%p3 bra 	$L__BB0_3;
$L__BB0_4:
	setp.eq.s32 	%p4, %r3, 0;
	@%p4 bra 	$L__BB0_12;
	and.b32  	%r10, %r2, 3;
	setp.lt.u32 	%p5, %r3, 4;
	@%p5 bra 	$L__BB0_7;
	mul.f64 	%fd16, %fd1, %fd22;
	mul.wide.s32 	%rd12, %r25, 8;
	add.s64 	%rd13, %rd1, %rd12;
	st.global.f64 	[%rd13+8], %fd16;
	mul.f64 	%fd17, %fd1, %fd16;
	st.global.f64 	[%rd13+16], %fd17;
	mul.f64 	%fd18, %fd1, %fd17;
	st.global.f64 	[%rd13+24], %fd18;
	add.s32 	%r25, %r25, 4;
	mul.f64 	%fd22, %fd1, %fd18;
	st.global.f64 	[%rd13+32], %fd22;
$L__BB0_7:
	setp.eq.s32 	%p6, %r10, 0;
	@%p6 bra 	$L__BB0_12;
	setp.eq.s32 	%p7, %r10, 1;
	@%p7 bra 	$L__BB0_10;
	mul.f64 	%fd19, %fd1, %fd22;
	mul.wide.s32 	%rd14, %r25, 8;
	add.s64 	%rd15, %rd1, %rd14;
	st.global.f64 	[%rd15+8], %fd19;
	add.s32 	%r25, %r25, 2;
	mul.f64 	%fd22, %fd1, %fd19;
	st.global.f64 	[%rd15+16], %fd22;
$L__BB0_10:
	and.b32  	%r22, %r2, 1;
	setp.eq.b32 	%p8, %r22, 1;
	not.pred 	%p9, %p8;
	@%p9 bra 	$L__BB0_12;
	mul.f64 	%fd20, %fd1, %fd22;
	mul.wide.s32 	%rd16, %r25, 8;
	add.s64 	%rd17, %rd1, %rd16;
	st.global.f64 	[%rd17+8], %fd20;
$L__BB0_12:
	ret;

}
	// .globl	pairs_update
.visible .entry pairs_update(
	.param .u32 pairs_update_param_0,
	.param .u32 pairs_update_param_1,
	.param .u64 .ptr .align 1 pairs_update_param_2,
	.param .u64 .ptr .align 1 pairs_update_param_3,
	.param .u32 pairs_update_param_4,
	.param .u64 .ptr .align 1 pairs_update_param_5,
	.param .u64 .ptr .align 1 pairs_update_param_6
)
{
	.local .align 8 .b8 	__local_depot1[40];
	.reg .b64 	%SP;
	.reg .b64 	%SPL;
	.reg .pred 	%p<22>;
	.reg .b32 	%r<162>;
	.reg .b64 	%rd<68>;
	.reg .b64 	%fd<178>;

	mov.u64 	%SPL, __local_depot1;
	cvta.local.u64 	%SP, %SPL;
	ld.param.u32 	%r56, [pairs_update_param_0];
	ld.param.u32 	%r54, [pairs_update_param_1];
	ld.param.u64 	%rd7, [pairs_update_param_2];
	ld.param.u64 	%rd9, [pairs_update_param_3];
	ld.param.u32 	%r55, [pairs_update_param_4];
	ld.param.u64 	%rd8, [pairs_update_param_5];
	ld.param.u64 	%rd10, [pairs_update_param_6];
	cvta.to.global.u64 	%rd1, %rd9;
	cvta.to.global.u64 	%rd2, %rd10;
	cvta.to.global.u64 	%rd3, %rd7;
	add.u64 	%rd11, %SP, 0;
	add.u64 	%rd4, %SPL, 0;
	mov.u32 	%r57, %ntid.x;
	mov.u32 	%r58, %ctaid.x;
	mov.u32 	%r59, %tid.x;
	mad.lo.s32 	%r1, %r57, %r58, %r59;
	st.local.v2.u32 	[%rd4], {%r1, %r58};
	st.local.v2.u32 	[%rd4+8], {%r59, %r56};
	st.local.v2.u32 	[%rd4+16], {%r54, %r55};
	mov.u64 	%rd12, $str;
	cvta.global.u64 	%rd13, %rd12;
	{ // callseq 0, 0
	.param .b64 param0;
	st.param.b64 	[param0], %rd13;
	.param .b64 param1;
	st.param.b64 	[param1], %rd11;
	.param .b32 retval0;
	call.uni (retval0), 
	vprintf, 
	(
	param0, 
	param1
	);
	ld.param.b32 	%r60, [retval0];
	} // callseq 0
	setp.lt.s32 	%p1, %r54, 1;
	@%p1 bra 	$L__BB1_13;
	mul.lo.s32 	%r2, %r54, %r1;
	and.b32  	%r3, %r54, 15;
	setp.lt.u32 	%p2, %r54, 16;
	mov.b32 	%r140, 0;
	@%p2 bra 	$L__BB1_4;
	and.b32  	%r140, %r54, 2147483632;
	mov.b32 	%r138, 0;
$L__BB1_3:
	.pragma "nounroll";
	add.s32 	%r64, %r138, %r2;
	mul.wide.s32 	%rd14, %r64, 8;
	add.s64 	%rd15, %rd3, %rd14;
	ld.global.f64 	%fd1, [%rd15];
	add.s64 	%rd16, %rd1, %rd14;
	ld.global.f64 	%fd2, [%rd16];
	add.f64 	%fd3, %fd1, %fd2;
	st.global.f64 	[%rd16], %fd3;
	ld.global.f64 	%fd4, [%rd15+8];
	ld.global.f64 	%fd5, [%rd16+8];
	add.f64 	%fd6, %fd4, %fd5;
	st.global.f64 	[%rd16+8], %fd6;
	ld.global.f64 	%fd7, [%rd15+16];
	ld.global.f64 	%fd8, [%rd16+16];
	add.f64 	%fd9, %fd7, %fd8;
	st.global.f64 	[%rd16+16], %fd9;
	ld.global.f64 	%fd10, [%rd15+24];
	ld.global.f64 	%fd11, [%rd16+24];
	add.f64 	%fd12, %fd10, %fd11;
	st.global.f64 	[%rd16+24], %fd12;
	ld.global.f64 	%fd13, [%rd15+32];
	ld.global.f64 	%fd14, [%rd16+32];
	add.f64 	%fd15, %fd13, %fd14;
	st.global.f64 	[%rd16+32], %fd15;
	ld.global.f64 	%fd16, [%rd15+40];
	ld.global.f64 	%fd17, [%rd16+40];
	add.f64 	%fd18, %fd16, %fd17;
	st.global.f64 	[%rd16+40], %fd18;
	ld.global.f64 	%fd19, [%rd15+48];
	ld.global.f64 	%fd20, [%rd16+48];
	add.f64 	%fd21, %fd19, %fd20;
	st.global.f64 	[%rd16+48], %fd21;
	ld.global.f64 	%fd22, [%rd15+56];
	ld.global.f64 	%fd23, [%rd16+56];
	add.f64 	%fd24, %fd22, %fd23;
	st.global.f64 	[%rd16+56], %fd24;
	ld.global.f64 	%fd25, [%rd15+64];
	ld.global.f64 	%fd26, [%rd16+64];
	add.f64 	%fd27, %fd25, %fd26;
	st.global.f64 	[%rd16+64], %fd27;
	ld.global.f64 	%fd28, [%rd15+72];
	ld.global.f64 	%fd29, [%rd16+72];
	add.f64 	%fd30, %fd28, %fd29;
	st.global.f64 	[%rd16+72], %fd30;
	ld.global.f64 	%fd31, [%rd15+80];
	ld.global.f64 	%fd32, [%rd16+80];
	add.f64 	%fd33, %fd31, %fd32;
	st.global.f64 	[%rd16+80], %fd33;
	ld.global.f64 	%fd34, [%rd15+88];
	ld.global.f64 	%fd35, [%rd16+88];
	add.f64 	%fd36, %fd34, %fd35;
	st.global.f64 	[%rd16+88], %fd36;
	ld.global.f64 	%fd37, [%rd15+96];
	ld.global.f64 	%fd38, [%rd16+96];
	add.f64 	%fd39, %fd37, %fd38;
	st.global.f64 	[%rd16+96], %fd39;
	ld.global.f64 	%fd40, [%rd15+104];
	ld.global.f64 	%fd41, [%rd16+104];
	add.f64 	%fd42, %fd40, %fd41;
	st.global.f64 	[%rd16+104], %fd42;
	ld.global.f64 	%fd43, [%rd15+112];
	ld.global.f64 	%fd44, [%rd16+112];
	add.f64 	%fd45, %fd43, %fd44;
	st.global.f64 	[%rd16+112], %fd45;
	ld.global.f64 	%fd46, [%rd15+120];
	ld.global.f64 	%fd47, [%rd16+120];
	add.f64 	%fd48, %fd46, %fd47;
	st.global.f64 	[%rd16+120], %fd48;
	add.s32 	%r138, %r138, 16;
	setp.ne.s32 	%p3, %r138, %r140;
	@%p3 bra 	$L__BB1_3;
$L__BB1_4:
	setp.eq.s32 	%p4, %r3, 0;
	@%p4 bra 	$L__BB1_13;
	and.b32  	%r8, %r54, 7;
	setp.lt.u32 	%p5, %r3, 8;
	@%p5 bra 	$L__BB1_7;
	add.s32 	%r65, %r140, %r2;
	mul.wide.s32 	%rd17, %r65, 8;
	add.s64 	%rd18, %rd3, %rd17;
	ld.global.f64 	%fd49, [%rd18];
	add.s64 	%rd19, %rd1, %rd17;
	ld.global.f64 	%fd50, [%rd19];
	add.f64 	%fd51, %fd49, %fd50;
	st.global.f64 	[%rd19], %fd51;
	ld.global.f64 	%fd52, [%rd18+8];
	ld.global.f64 	%fd53, [%rd19+8];
	add.f64 	%fd54, %fd52, %fd53;
	st.global.f64 	[%rd19+8], %fd54;
	ld.global.f64 	%fd55, [%rd18+16];
	ld.global.f64 	%fd56, [%rd19+16];
	add.f64 	%fd57, %fd55, %fd56;
	st.global.f64 	[%rd19+16], %fd57;
	ld.global.f64 	%fd58, [%rd18+24];
	ld.global.f64 	%fd59, [%rd19+24];
	add.f64 	%fd60, %fd58, %fd59;
	st.global.f64 	[%rd19+24], %fd60;
	ld.global.f64 	%fd61, [%rd18+32];
	ld.global.f64 	%fd62, [%rd19+32];
	add.f64 	%fd63, %fd61, %fd62;
	st.global.f64 	[%rd19+32], %fd63;
	ld.global.f64 	%fd64, [%rd18+40];
	ld.global.f64 	%fd65, [%rd19+40];
	add.f64 	%fd66, %fd64, %fd65;
	st.global.f64 	[%rd19+40], %fd66;
	ld.global.f64 	%fd67, [%rd18+48];
	ld.global.f64 	%fd68, [%rd19+48];
	add.f64 	%fd69, %fd67, %fd68;
	st.global.f64 	[%rd19+48], %fd69;
	ld.global.f64 	%fd70, [%rd18+56];
	ld.global.f64 	%fd71, [%rd19+56];
	add.f64 	%fd72, %fd70, %fd71;
	st.global.f64 	[%rd19+56], %fd72;
	add.s32 	%r140, %r140, 8;
$L__BB1_7:
	setp.eq.s32 	%p6, %r8, 0;
	@%p6 bra 	$L__BB1_13;
	and.b32  	%r11, %r54, 3;
	setp.lt.u32 	%p7, %r8, 4;
	@%p7 bra 	$L__BB1_10;
	add.s32 	%r66, %r140, %r2;
	mul.wide.s32 	%rd20, %r66, 8;
	add.s64 	%rd21, %rd3, %rd20;
	ld.global.f64 	%fd73, [%rd21];
	add.s64 	%rd22, %rd1, %rd20;
	ld.global.f64 	%fd74, [%rd22];
	add.f64 	%fd75, %fd73, %fd74;
	st.global.f64 	[%rd22], %fd75;
	ld.global.f64 	%fd76, [%rd21+8];
	ld.global.f64 	%fd77, [%rd22+8];
	add.f64 	%fd78, %fd76, %fd77;
	st.global.f64 	[%rd22+8], %fd78;
	ld.global.f64 	%fd79, [%rd21+16];
	ld.global.f64 	%fd80, [%rd22+16];
	add.f64 	%fd81, %fd79, %fd80;
	st.global.f64 	[%rd22+16], %fd81;
	ld.global.f64 	%fd82, [%rd21+24];
	ld.global.f64 	%fd83, [%rd22+24];
	add.f64 	%fd84, %fd82, %fd83;
	st.global.f64 	[%rd22+24], %fd84;
	add.s32 	%r140, %r140, 4;
$L__BB1_10:
	setp.eq.s32 	%p8, %r11, 0;
	@%p8 bra 	$L__BB1_13;
	mov.b32 	%r143, 0;
$L__BB1_12:
	.pragma "nounroll";
	add.s32 	%r68, %r140, %r2;
	mul.wide.s32 	%rd23, %r68, 8;
	add.s64 	%rd24, %rd3, %rd23;
	ld.global.f64 	%fd85, [%rd24];
	add.s64 	%rd25, %rd1, %rd23;
	ld.global.f64 	%fd86, [%rd25];
	add.f64 	%fd87, %fd85, %fd86;
	st.global.f64 	[%rd25], %fd87;
	add.s32 	%r140, %r140, 1;
	add.s32 	%r143, %r143, 1;
	setp.ne.s32 	%p9, %r143, %r11;
	@%p9 bra 	$L__BB1_12;
$L__BB1_13:
	cvta.to.global.u64 	%rd26, %rd8;
	mul.wide.s32 	%rd27, %r1, 4;
	add.s64 	%rd28, %rd26, %rd27;
	ld.global.u32 	%r18, [%rd28+4];
	ld.global.u32 	%r161, [%rd28];
	st.local.v2.u32 	[%rd4], {%r161, %r18};
	mov.u64 	%rd29, $str$1;
	cvta.global.u64 	%rd30, %rd29;
	{ // callseq 1, 0
	.param .b64 param0;
	st.param.b64 	[param0], %rd30;
	.param .b64 param1;
	st.param.b64 	[param1], %rd11;
	.param .b32 retval0;
	call.uni (retval0), 
	vprintf, 
	(
	param0, 
	param1
	);
	ld.param.b32 	%r69, [retval0];
	} // callseq 1
	setp.ge.s32 	%p10, %r161, %r18;
	@%p10 bra 	$L__BB1_30;
	setp.lt.s32 	%p11, %r55, 1;
	@%p11 bra 	$L__BB1_30;
	and.b32  	%r20, %r55, 7;
	and.b32  	%r21, %r55, 2147483640;
	mov.b32 	%r144, 0;
	mov.u64 	%rd59, $str$2;
	mov.u32 	%r145, %r144;
$L__BB1_16:
	mov.b32 	%r147, 0;
$L__BB1_17:
	ld.param.u64 	%rd64, [pairs_update_param_2];
	setp.lt.u32 	%p12, %r55, 8;
	mad.lo.s32 	%r75, %r54, %r1, %r54;
	add.s32 	%r76, %r147, %r75;
	cvta.to.global.u64 	%rd32, %rd64;
	mul.wide.s32 	%rd33, %r76, 8;
	add.s64 	%rd5, %rd32, %rd33;
	mov.b32 	%r156, 0;
	@%p12 bra 	$L__BB1_20;
	mov.b32 	%r150, 0;
	mov.u32 	%r149, %r145;
$L__BB1_19:
	.pragma "nounroll";
	ld.param.u64 	%rd65, [pairs_update_param_2];
	mul.wide.s32 	%rd34, %r149, 8;
	cvta.to.global.u64 	%rd35, %rd65;
	add.s64 	%rd36, %rd35, %rd34;
	ld.global.f64 	%fd88, [%rd5];
	ld.global.f64 	%fd89, [%rd36];
	st.local.v2.u32 	[%rd4], {%r1, %r161};
	st.local.v2.u32 	[%rd4+8], {%r144, %r147};
	st.local.u32 	[%rd4+16], %r150;
	st.local.f64 	[%rd4+24], %fd88;
	st.local.f64 	[%rd4+32], %fd89;
	mov.u64 	%rd37, $str$2;
	cvta.global.u64 	%rd38, %rd37;
	add.u64 	%rd39, %SP, 0;
	{ // callseq 2, 0
	.param .b64 param0;
	st.param.b64 	[param0], %rd38;
	.param .b64 param1;
	st.param.b64 	[param1], %rd39;
	.param .b32 retval0;
	call.uni (retval0), 
	vprintf, 
	(
	param0, 
	param1
	);
	ld.param.b32 	%r78, [retval0];
	} // callseq 2
	ld.global.f64 	%fd90, [%rd5];
	ld.global.f64 	%fd91, [%rd36];
	mul.wide.s32 	%rd40, %r161, 8;
	add.s64 	%rd41, %rd2, %rd40;
	ld.global.f64 	%fd92, [%rd41];
	fma.rn.f64 	%fd93, %fd90, %fd91, %fd92;
	st.global.f64 	[%rd41], %fd93;
	ld.global.f64 	%fd94, [%rd5];
	ld.global.f64 	%fd95, [%rd36+8];
	add.s32 	%r80, %r161, 1;
	st.local.v2.u32 	[%rd4], {%r1, %r80};
	st.local.v2.u32 	[%rd4+8], {%r144, %r147};
	add.s32 	%r81, %r150, 1;
	st.local.u32 	[%rd4+16], %r81;
	st.local.f64 	[%rd4+24], %fd94;
	st.local.f64 	[%rd4+32], %fd95;
	{ // callseq 3, 0
	.param .b64 param0;
	st.param.b64 	[param0], %rd38;
	.param .b64 param1;
	st.param.b64 	[param1], %rd39;
	.param .b32 retval0;
	call.uni (retval0), 
	vprintf, 
	(
	param0, 
	param1
	);
	ld.param.b32 	%r82, [retval0];
	} // callseq 3
	ld.global.f64 	%fd96, [%rd5];
	ld.global.f64 	%fd97, [%rd36+8];
	ld.global.f64 	%fd98, [%rd41+8];
	fma.rn.f64 	%fd99, %fd96, %fd97, %fd98;
	st.global.f64 	[%rd41+8], %fd99;
	ld.global.f64 	%fd100, [%rd5];
	ld.global.f64 	%fd101, [%rd36+16];
	add.s32 	%r84, %r161, 2;
	st.local.v2.u32 	[%rd4], {%r1, %r84};
	st.local.v2.u32 	[%rd4+8], {%r144, %r147};
	add.s32 	%r85, %r150, 2;
	st.local.u32 	[%rd4+16], %r85;
	st.local.f64 	[%rd4+24], %fd100;
	st.local.f64 	[%rd4+32], %fd101;
	{ // callseq 4, 0
	.param .b64 param0;
	st.param.b64 	[param0], %rd38;
	.param .b64 param1;
	st.param.b64 	[param1], %rd39;
	.param .b32 retval0;
	call.uni (retval0), 
	vprintf, 
	(
	param0, 
	param1
	);
	ld.param.b32 	%r86, [retval0];
	} // callseq 4
	ld.global.f64 	%fd102, [%rd5];
	ld.global.f64 	%fd103, [%rd36+16];
	ld.global.f64 	%fd104, [%rd41+16];
	fma.rn.f64 	%fd105, %fd102, %fd103, %fd104;
	st.global.f64 	[%rd41+16], %fd105;
	ld.global.f64 	%fd106, [%rd5];
	ld.global.f64 	%fd107, [%rd36+24];
	add.s32 	%r88, %r161, 3;
	st.local.v2.u32 	[%rd4], {%r1, %r88};
	st.local.v2.u32 	[%rd4+8], {%r144, %r147};
	add.s32 	%r89, %r150, 3;
	st.local.u32 	[%rd4+16], %r89;
	st.local.f64 	[%rd4+24], %fd106;
	st.local.f64 	[%rd4+32], %fd107;
	{ // callseq 5, 0
	.param .b64 param0;
	st.param.b64 	[param0], %rd38;
	.param .b64 param1;
	st.param.b64 	[param1], %rd39;
	.param .b32 retval0;
	call.uni (retval0), 
	vprintf, 
	(
	param0, 
	param1
	);
	ld.param.b32 	%r90, [retval0];
	} // callseq 5
	ld.global.f64 	%fd108, [%rd5];
	ld.global.f64 	%fd109, [%rd36+24];
	ld.global.f64 	%fd110, [%rd41+24];
	fma.rn.f64 	%fd111, %fd108, %fd109, %fd110;
	st.global.f64 	[%rd41+24], %fd111;
	ld.global.f64 	%fd112, [%rd5];
	ld.global.f64 	%fd113, [%rd36+32];
	add.s32 	%r92, %r161, 4;
	st.local.v2.u32 	[%rd4], {%r1, %r92};
	st.local.v2.u32 	[%rd4+8], {%r144, %r147};
	add.s32 	%r93, %r150, 4;
	st.local.u32 	[%rd4+16], %r93;
	st.local.f64 	[%rd4+24], %fd112;
	st.local.f64 	[%rd4+32], %fd113;
	{ // callseq 6, 0
	.param .b64 param0;
	st.param.b64 	[param0], %rd38;
	.param .b64 param1;
	st.param.b64 	[param1], %rd39;
	.param .b32 retval0;
	call.uni (retval0), 
	vprintf, 
	(
	param0, 
	param1
	);
	ld.param.b32 	%r94, [retval0];
	} // callseq 6
	ld.global.f64 	%fd114, [%rd5];
	ld.global.f64 	%fd115, [%rd36+32];
	ld.global.f64 	%fd116, [%rd41+32];
	fma.rn.f64 	%fd117, %fd114, %fd115, %fd116;
	st.global.f64 	[%rd41+32], %fd117;
	ld.global.f64 	%fd118, [%rd5];
	ld.global.f64 	%fd119, [%rd36+40];
	add.s32 	%r96, %r161, 5;
	st.local.v2.u32 	[%rd4], {%r1, %r96};
	st.local.v2.u32 	[%rd4+8], {%r144, %r147};
	add.s32 	%r97, %r150, 5;
	st.local.u32 	[%rd4+16], %r97;
	st.local.f64 	[%rd4+24], %fd118;
	st.local.f64 	[%rd4+32], %fd119;
	{ // callseq 7, 0
	.param .b64 param0;
	st.param.b64 	[param0], %rd38;
	.param .b64 param1;
	st.param.b64 	[param1], %rd39;
	.param .b32 retval0;
	call.uni (retval0), 
	vprintf, 
	(
	param0, 
	param1
	);
	ld.param.b32 	%r98, [retval0];
	} // callseq 7
	ld.global.f64 	%fd120, [%rd5];
	ld.global.f64 	%fd121, [%rd36+40];
	ld.global.f64 	%fd122, [%rd41+40];
	fma.rn.f64 	%fd123, %fd120, %fd121, %fd122;
	st.global.f64 	[%rd41+40], %fd123;
	ld.global.f64 	%fd124, [%rd5];
	ld.global.f64 	%fd125, [%rd36+48];
	add.s32 	%r100, %r161, 6;
	st.local.v2.u32 	[%rd4], {%r1, %r100};
	st.local.v2.u32 	[%rd4+8], {%r144, %r147};
	add.s32 	%r101, %r150, 6;
	st.local.u32 	[%rd4+16], %r101;
	st.local.f64 	[%rd4+24], %fd124;
	st.local.f64 	[%rd4+32], %fd125;
	{ // callseq 8, 0
	.param .b64 param0;
	st.param.b64 	[param0], %rd38;
	.param .b64 param1;
	st.param.b64 	[param1], %rd39;
	.param .b32 retval0;
	call.uni (retval0), 
	vprintf, 
	(
	param0, 
	param1
	);
	ld.param.b32 	%r102, [retval0];
	} // callseq 8
	ld.global.f64 	%fd126, [%rd5];
	ld.global.f64 	%fd127, [%rd36+48];
	ld.global.f64 	%fd128, [%rd41+48];
	fma.rn.f64 	%fd129, %fd126, %fd127, %fd128;
	st.global.f64 	[%rd41+48], %fd129;
	ld.global.f64 	%fd130, [%rd5];
	ld.global.f64 	%fd131, [%rd36+56];
	add.s32 	%r104, %r161, 7;
	st.local.v2.u32 	[%rd4], {%r1, %r104};
	st.local.v2.u32 	[%rd4+8], {%r144, %r147};
	add.s32 	%r105, %r150, 7;
	st.local.u32 	[%rd4+16], %r105;
	st.local.f64 	[%rd4+24], %fd130;
	st.local.f64 	[%rd4+32], %fd131;
	{ // callseq 9, 0
	.param .b64 param0;
	st.param.b64 	[param0], %rd38;
	.param .b64 param1;
	st.param.b64 	[param1], %rd39;
	.param .b32 retval0;
	call.uni (retval0), 
	vprintf, 
	(
	param0, 
	param1
	);
	ld.param.b32 	%r106, [retval0];
	} // callseq 9
	ld.global.f64 	%fd132, [%rd5];
	ld.global.f64 	%fd133, [%rd36+56];
	ld.global.f64 	%fd134, [%rd41+56];
	fma.rn.f64 	%fd135, %fd132, %fd133, %fd134;
	st.global.f64 	[%rd41+56], %fd135;
	add.s32 	%r161, %r161, 8;
	add.s32 	%r149, %r149, 8;
	add.s32 	%r150, %r150, 8;
	setp.ne.s32 	%p13, %r150, %r21;
	mov.u32 	%r156, %r21;
	@%p13 bra 	$L__BB1_19;
$L__BB1_20:
	setp.eq.s32 	%p14, %r20, 0;
	@%p14 bra 	$L__BB1_28;
	add.s32 	%r109, %r20, -1;
	setp.lt.u32 	%p15, %r109, 3;
	@%p15 bra 	$L__BB1_23;
	ld.param.u64 	%rd66, [pairs_update_param_2];
	ld.global.f64 	%fd136, [%rd5];
	add.s32 	%r110, %r156, %r145;
	cvta.to.global.u64 	%rd42, %rd66;
	mul.wide.s32 	%rd43, %r110, 8;
	add.s64 	%rd44, %rd42, %rd43;
	ld.global.f64 	%fd137, [%rd44];
	st.local.v2.u32 	[%rd4], {%r1, %r161};
	st.local.v2.u32 	[%rd4+8], {%r144, %r147};
	st.local.u32 	[%rd4+16], %r156;
	st.local.f64 	[%rd4+24], %fd136;
	st.local.f64 	[%rd4+32], %fd137;
	mov.u64 	%rd45, $str$2;
	cvta.global.u64 	%rd46, %rd45;
	add.u64 	%rd47, %SP, 0;
	{ // callseq 10, 0
	.param .b64 param0;
	st.param.b64 	[param0], %rd46;
	.param .b64 param1;
	st.param.b64 	[param1], %rd47;
	.param .b32 retval0;
	call.uni (retval0), 
	vprintf, 
	(
	param0, 
	param1
	);
	ld.param.b32 	%r111, [retval0];
	} // callseq 10
	ld.global.f64 	%fd138, [%rd5];
	ld.global.f64 	%fd139, [%rd44];
	mul.wide.s32 	%rd48, %r161, 8;
	add.s64 	%rd49, %rd2, %rd48;
	ld.global.f64 	%fd140, [%rd49];
	fma.rn.f64 	%fd141, %fd138, %fd139, %fd140;
	st.global.f64 	[%rd49], %fd141;
	add.s32 	%r113, %r161, 1;
	add.s32 	%r114, %r156, 1;
	ld.global.f64 	%fd142, [%rd5];
	ld.global.f64 	%fd143, [%rd44+8];
	st.local.v2.u32 	[%rd4], {%r1, %r113};
	st.local.v2.u32 	[%rd4+8], {%r144, %r147};
	st.local.u32 	[%rd4+16], %r114;
	st.local.f64 	[%rd4+24], %fd142;
	st.local.f64 	[%rd4+32], %fd143;
	{ // callseq 11, 0
	.param .b64 param0;
	st.param.b64 	[param0], %rd46;
	.param .b64 param1;
	st.param.b64 	[param1], %rd47;
	.param .b32 retval0;
	call.uni (retval0), 
	vprintf, 
	(
	param0, 
	param1
	);
	ld.param.b32 	%r115, [retval0];
	} // callseq 11
	ld.global.f64 	%fd144, [%rd5];
	ld.global.f64 	%fd145, [%rd44+8];
	ld.global.f64 	%fd146, [%rd49+8];
	fma.rn.f64 	%fd147, %fd144, %fd145, %fd146;
	st.global.f64 	[%rd49+8], %fd147;
	add.s32 	%r117, %r161, 2;
	add.s32 	%r118, %r156, 2;
	ld.global.f64 	%fd148, [%rd5];
	ld.global.f64 	%fd149, [%rd44+16];
	st.local.v2.u32 	[%rd4], {%r1, %r117};
	st.local.v2.u32 	[%rd4+8], {%r144, %r147};
	st.local.u32 	[%rd4+16], %r118;
	st.local.f64 	[%rd4+24], %fd148;
	st.local.f64 	[%rd4+32], %fd149;
	{ // callseq 12, 0
	.param .b64 param0;
	st.param.b64 	[param0], %rd46;
	.param .b64 param1;
	st.param.b64 	[param1], %rd47;
	.param .b32 retval0;
	call.uni (retval0), 
	vprintf, 
	(
	param0, 
	param1
	);
	ld.param.b32 	%r119, [retval0];
	} // callseq 12
	ld.global.f64 	%fd150, [%rd5];
	ld.global.f64 	%fd151, [%rd44+16];
	ld.global.f64 	%fd152, [%rd49+16];
	fma.rn.f64 	%fd153, %fd150, %fd151, %fd152;
	st.global.f64 	[%rd49+16], %fd153;
	add.s32 	%r121, %r161, 3;
	add.s32 	%r122, %r156, 3;
	ld.global.f64 	%fd154, [%rd5];
	ld.global.f64 	%fd155, [%rd44+24];
	st.local.v2.u32 	[%rd4], {%r1, %r121};
	st.local.v2.u32 	[%rd4+8], {%r144, %r147};
	st.local.u32 	[%rd4+16], %r122;
	st.local.f64 	[%rd4+24], %fd154;
	st.local.f64 	[%rd4+32], %fd155;
	{ // callseq 13, 0
	.param .b64 param0;
	st.param.b64 	[param0], %rd46;
	.param .b64 param1;
	st.param.b64 	[param1], %rd47;
	.param .b32 retval0;
	call.uni (retval0), 
	vprintf, 
	(
	param0, 
	param1
	);
	ld.param.b32 	%r123, [retval0];
	} // callseq 13
	ld.global.f64 	%fd156, [%rd5];
	ld.global.f64 	%fd157, [%rd44+24];
	ld.global.f64 	%fd158, [%rd49+24];
	fma.rn.f64 	%fd159, %fd156, %fd157, %fd158;
	st.global.f64 	[%rd49+24], %fd159;
	add.s32 	%r161, %r161, 4;
	add.s32 	%r156, %r156, 4;
$L__BB1_23:
	ld.param.u64 	%rd67, [pairs_update_param_2];
	cvta.to.global.u64 	%rd6, %rd67;
	and.b32  	%r126, %r55, 3;
	setp.eq.s32 	%p16, %r126, 0;
	@%p16 bra 	$L__BB1_28;
	setp.eq.s32 	%p17, %r126, 1;
	@%p17 bra 	$L__BB1_26;
	ld.global.f64 	%fd160, [%rd5];
	add.s32 	%r127, %r156, %r145;
	mul.wide.s32 	%rd50, %r127, 8;
	add.s64 	%rd51, %rd6, %rd50;
	ld.global.f64 	%fd161, [%rd51];
	st.local.v2.u32 	[%rd4], {%r1, %r161};
	st.local.v2.u32 	[%rd4+8], {%r144, %r147};
	st.local.u32 	[%rd4+16], %r156;
	st.local.f64 	[%rd4+24], %fd160;
	st.local.f64 	[%rd4+32], %fd161;
	cvta.global.u64 	%rd53, %rd59;
	{ // callseq 14, 0
	.param .b64 param0;
	st.param.b64 	[param0], %rd53;
	.param .b64 param1;
	st.param.b64 	[param1], %rd11;
	.param .b32 retval0;
	call.uni (retval0), 
	vprintf, 
	(
	param0, 
	param1
	);
	ld.param.b32 	%r128, [retval0];
	} // callseq 14
	ld.global.f64 	%fd162, [%rd5];
	ld.global.f64 	%fd163, [%rd51];
	mul.wide.s32 	%rd55, %r161, 8;
	add.s64 	%rd56, %rd2, %rd55;
	ld.global.f64 	%fd164, [%rd56];
	fma.rn.f64 	%fd165, %fd162, %fd163, %fd164;
	st.global.f64 	[%rd56], %fd165;
	add.s32 	%r130, %r161, 1;
	add.s32 	%r131, %r156, 1;
	ld.global.f64 	%fd166, [%rd5];
	ld.global.f64 	%fd167, [%rd51+8];
	st.local.v2.u32 	[%rd4], {%r1, %r130};
	st.local.v2.u32 	[%rd4+8], {%r144, %r147};
	st.local.u32 	[%rd4+16], %r131;
	st.local.f64 	[%rd4+24], %fd166;
	st.local.f64 	[%rd4+32], %fd167;
	{ // callseq 15, 0
	.param .b64 param0;
	st.param.b64 	[param0], %rd53;
	.param .b64 param1;
	st.param.b64 	[param1], %rd11;
	.param .b32 retval0;
	call.uni (retval0), 
	vprintf, 
	(
	param0, 
	param1
	);
	ld.param.b32 	%r132, [retval0];
	} // callseq 15
	ld.global.f64 	%fd168, [%rd5];
	ld.global.f64 	%fd169, [%rd51+8];
	ld.global.f64 	%fd170, [%rd56+8];
	fma.rn.f64 	%fd171, %fd168, %fd169, %fd170;
	st.global.f64 	[%rd56+8], %fd171;
	add.s32 	%r161, %r161, 2;
	add.s32 	%r156, %r156, 2;
$L__BB1_26:
	and.b32  	%r134, %r55, 1;
	setp.eq.b32 	%p18, %r134, 1;
	not.pred 	%p19, %p18;
	@%p19 bra 	$L__BB1_28;
	ld.global.f64 	%fd172, [%rd5];
	add.s32 	%r135, %r156, %r145;
	mul.wide.s32 	%rd57, %r135, 8;
	add.s64 	%rd58, %rd6, %rd57;
	ld.global.f64 	%fd173, [%rd58];
	st.local.v2.u32 	[%rd4], {%r1, %r161};
	st.local.v2.u32 	[%rd4+8], {%r144, %r147};
	st.local.u32 	[%rd4+16], %r156;
	st.local.f64 	[%rd4+24], %fd172;
	st.local.f64 	[%rd4+32], %fd173;
	cvta.global.u64 	%rd60, %rd59;
	{ // callseq 16, 0
	.param .b64 param0;
	st.param.b64 	[param0], %rd60;
	.param .b64 param1;
	st.param.b64 	[param1], %rd11;
	.param .b32 retval0;
	call.uni (retval0), 
	vprintf, 
	(
	param0, 
	param1
	);
	ld.param.b32 	%r136, [retval0];
	} // callseq 16
	ld.global.f64 	%fd174, [%rd5];
	ld.global.f64 	%fd175, [%rd58];
	mul.wide.s32 	%rd62, %r161, 8;
	add.s64 	%rd63, %rd2, %rd62;
	ld.global.f64 	%fd176, [%rd63];
	fma.rn.f64 	%fd177, %fd174, %fd175, %fd176;
	st.global.f64 	[%rd63], %fd177;
	add.s32 	%r161, %r161, 1;
$L__BB1_28:
	add.s32 	%r147, %r147, 1;
	setp.ne.s32 	%p20, %r147, %r55;
	@%p20 bra 	$L__BB1_17;
	add.s32 	%r145, %r145, %r54;
	add.s32 	%r144, %r144, 1;
	setp.lt.s32 	%p21, %r161, %r18;
	@%p21 bra 	$L__BB1_16;
$L__BB1_30:
	ret;

}
	// .globl	moments
.visible .entry moments(
	.param .u32 moments_param_0,
	.param .u32 moments_param_1,
	.param .u32 moments_param_2,
	.param .u32 moments_param_3,
	.param .u64 .ptr .align 1 moments_param_4,
	.param .u32 moments_param_5,
	.param .u64 .ptr .align 1 moments_param_6,
	.param .u64 .ptr .align 1 moments_param_7,
	.param .u64 .ptr .align 1 moments_param_8
)
{
	.reg .b32 	%r<3>;
	.reg .b64 	%rd<3>;

	mov.u64 	%rd1, $str$3;
	cvta.global.u64 	%rd2, %rd1;
	{ // callseq 17, 0
	.param .b64 param0;
	st.param.b64 	[param0], %rd2;
	.param .b64 param1;
	st.param.b64 	[param1], 0;
	.param .b32 retval0;
	call.uni (retval0), 
	vprintf, 
	(
	param0, 
	param1
	);
	ld.param.b32 	%r1, [retval0];
	} // callseq 17
	ret;

}


// ===== COMPILED SASS (sm_100) =====

	.target	sm_100

	.elftype	@"ET_EXEC"


//--------------------- .note.nv.tkinfo           --------------------------
	.section	.note.nv.tkinfo,"",@"SHT_NOTE"
	.sectionflags	@"SHF_NOTE_NV_TKINFO"
	.tkinfo
        /*0018*/ 	.word	0x00000002
        /*0030*/ 	.string	""
        /*0030*/ 	.string	"ptxas"
        /*0030*/ 	.string	"Cuda compilation tools, release 13.0, V13.0.88"
        /*0030*/ 	.string	"Build cuda_13.0.r13.0/compiler.36424714_0"
        /*0030*/ 	.string	"-arch sm_100 -m 64 "



//--------------------- .note.nv.cuinfo           --------------------------
	.section	.note.nv.cuinfo,"",@"SHT_NOTE"
	.sectionflags	@"SHF_NOTE_NV_CUINFO"
        /*0018*/ 	.short	0x0002
        /*001a*/ 	.short	0x0064
        /*001c*/ 	.short	0x0082
	.zero		2


//--------------------- .nv.info                  --------------------------
	.section	.nv.info,"",@"SHT_CUDA_INFO"
	.align	4


	//----- nvinfo : EIATTR_REGCOUNT
	.align		4
        /*0000*/ 	.byte	0x04, 0x2f
        /*0002*/ 	.short	(.L_5 - .L_4)
	.align		4
.L_4:
        /*0004*/ 	.word	index@(powers)
        /*0008*/ 	.word	0x0000001d


	//----- nvinfo : EIATTR_FRAME_SIZE
	.align		4
.L_5:
        /*000c*/ 	.byte	0x04, 0x11
        /*000e*/ 	.short	(.L_7 - .L_6)
	.align		4
.L_6:
        /*0010*/ 	.word	index@(powers)
        /*0014*/ 	.word	0x00000000


	//----- nvinfo : EIATTR_REGCOUNT
	.align		4
.L_7:
        /*0018*/ 	.byte	0x04, 0x2f
        /*001a*/ 	.short	(.L_9 - .L_8)
	.align		4
.L_8:
        /*001c*/ 	.word	index@(pairs_update)
        /*0020*/ 	.word	0x0000002a


	//----- nvinfo : EIATTR_FRAME_SIZE
	.align		4
.L_9:
        /*0024*/ 	.byte	0x04, 0x11
        /*0026*/ 	.short	(.L_11 - .L_10)
	.align		4
.L_10:
        /*0028*/ 	.word	index@(pairs_update)
        /*002c*/ 	.word	0x00000028


	//----- nvinfo : EIATTR_REGCOUNT
	.align		4
.L_11:
        /*0030*/ 	.byte	0x04, 0x2f
        /*0032*/ 	.short	(.L_13 - .L_12)
	.align		4
.L_12:
        /*0034*/ 	.word	index@(moments)
        /*0038*/ 	.word	0x00000018


	//----- nvinfo : EIATTR_FRAME_SIZE
	.align		4
.L_13:
        /*003c*/ 	.byte	0x04, 0x11
        /*003e*/ 	.short	(.L_15 - .L_14)
	.align		4
.L_14:
        /*0040*/ 	.word	index@(moments)
        /*0044*/ 	.word	0x00000000


	//----- nvinfo : EIATTR_MIN_STACK_SIZE
	.align		4
.L_15:
        /*0048*/ 	.byte	0x04, 0x12
        /*004a*/ 	.short	(.L_17 - .L_16)
	.align		4
.L_16:
        /*004c*/ 	.word	index@(moments)
        /*0050*/ 	.word	0x00000000


	//----- nvinfo : EIATTR_MIN_STACK_SIZE
	.align		4
.L_17:
        /*0054*/ 	.byte	0x04, 0x12
        /*0056*/ 	.short	(.L_19 - .L_18)
	.align		4
.L_18:
        /*0058*/ 	.word	index@(pairs_update)
        /*005c*/ 	.word	0x00000028


	//----- nvinfo : EIATTR_MIN_STACK_SIZE
	.align		4
.L_19:
        /*0060*/ 	.byte	0x04, 0x12
        /*0062*/ 	.short	(.L_21 - .L_20)
	.align		4
.L_20:
        /*0064*/ 	.word	index@(powers)
        /*0068*/ 	.word	0x00000000
.L_21:


//--------------------- .nv.compat                --------------------------
	.section	.nv.compat,"",@"SHT_CUDA_COMPAT_INFO"
	.align	4
        /*0000*/ 	.byte	0x02, 0x09, 0x00, 0x00, 0x02, 0x02, 0x01, 0x00, 0x02, 0x05, 0x05, 0x00, 0x03, 0x07, 0x01, 0x01
        /*0010*/ 	.byte	0x02, 0x03, 0x00, 0x00, 0x02, 0x06, 0x01, 0x00, 0x04, 0x0b, 0x08, 0x00, 0x01, 0x00, 0x00, 0x00
        /*0020*/ 	.byte	0x00, 0x00, 0x00, 0x00


//--------------------- .nv.info.moments          --------------------------
	.section	.nv.info.moments,"",@"SHT_CUDA_INFO"
	.sectionflags	@""
	.align	4


	//----- nvinfo : EIATTR_CUDA_API_VERSION
	.align		4
        /*0000*/ 	.byte	0x04, 0x37
        /*0002*/ 	.short	(.L_23 - .L_22)
.L_22:
        /*0004*/ 	.word	0x00000082


	//----- nvinfo : EIATTR_KPARAM_INFO
	.align		4
.L_23:
        /*0008*/ 	.byte	0x04, 0x17
        /*000a*/ 	.short	(.L_25 - .L_24)
.L_24:
        /*000c*/ 	.word	0x00000000
        /*0010*/ 	.short	0x0008
        /*0012*/ 	.short	0x0030
        /*0014*/ 	.byte	0x00, 0xf5, 0x21, 0x00


	//----- nvinfo : EIATTR_KPARAM_INFO
	.align		4
.L_25:
        /*0018*/ 	.byte	0x04, 0x17
        /*001a*/ 	.short	(.L_27 - .L_26)
.L_26:
        /*001c*/ 	.word	0x00000000
        /*0020*/ 	.short	0x0007
        /*0022*/ 	.short	0x0028
        /*0024*/ 	.byte	0x00, 0xf5, 0x21, 0x00


	//----- nvinfo : EIATTR_KPARAM_INFO
	.align		4
.L_27:
        /*0028*/ 	.byte	0x04, 0x17
        /*002a*/ 	.short	(.L_29 - .L_28)
.L_28:
        /*002c*/ 	.word	0x00000000
        /*0030*/ 	.short	0x0006
        /*0032*/ 	.short	0x0020
        /*0034*/ 	.byte	0x00, 0xf5, 0x21, 0x00


	//----- nvinfo : EIATTR_KPARAM_INFO
	.align		4
.L_29:
        /*0038*/ 	.byte	0x04, 0x17
        /*003a*/ 	.short	(.L_31 - .L_30)
.L_30:
        /*003c*/ 	.word	0x00000000
        /*0040*/ 	.short	0x0005
        /*0042*/ 	.short	0x0018
        /*0044*/ 	.byte	0x00, 0xf0, 0x11, 0x00


	//----- nvinfo : EIATTR_KPARAM_INFO
	.align		4
.L_31:
        /*0048*/ 	.byte	0x04, 0x17
        /*004a*/ 	.short	(.L_33 - .L_32)
.L_32:
        /*004c*/ 	.word	0x00000000
        /*0050*/ 	.short	0x0004
        /*0052*/ 	.short	0x0010
        /*0054*/ 	.byte	0x00, 0xf5, 0x21, 0x00


	//----- nvinfo : EIATTR_KPARAM_INFO
	.align		4
.L_33:
        /*0058*/ 	.byte	0x04, 0x17
        /*005a*/ 	.short	(.L_35 - .L_34)
.L_34:
        /*005c*/ 	.word	0x00000000
        /*0060*/ 	.short	0x0003
        /*0062*/ 	.short	0x000c
        /*0064*/ 	.byte	0x00, 0xf0, 0x11, 0x00


	//----- nvinfo : EIATTR_KPARAM_INFO
	.align		4
.L_35:
        /*0068*/ 	.byte	0x04, 0x17
        /*006a*/ 	.short	(.L_37 - .L_36)
.L_36:
        /*006c*/ 	.word	0x00000000
        /*0070*/ 	.short	0x0002
        /*0072*/ 	.short	0x0008
        /*0074*/ 	.byte	0x00, 0xf0, 0x11, 0x00


	//----- nvinfo : EIATTR_KPARAM_INFO
	.align		4
.L_37:
        /*0078*/ 	.byte	0x04, 0x17
        /*007a*/ 	.short	(.L_39 - .L_38)
.L_38:
        /*007c*/ 	.word	0x00000000
        /*0080*/ 	.short	0x0001
        /*0082*/ 	.short	0x0004
        /*0084*/ 	.byte	0x00, 0xf0, 0x11, 0x00


	//----- nvinfo : EIATTR_KPARAM_INFO
	.align		4
.L_39:
        /*0088*/ 	.byte	0x04, 0x17
        /*008a*/ 	.short	(.L_41 - .L_40)
.L_40:
        /*008c*/ 	.word	0x00000000
        /*0090*/ 	.short	0x0000
        /*0092*/ 	.short	0x0000
        /*0094*/ 	.byte	0x00, 0xf0, 0x11, 0x00


	//----- nvinfo : EIATTR_SPARSE_MMA_MASK
	.align		4
.L_41:
        /*0098*/ 	.byte	0x03, 0x50
        /*009a*/ 	.short	0x0000


	//----- nvinfo : EIATTR_MAXREG_COUNT
	.align		4
        /*009c*/ 	.byte	0x03, 0x1b
        /*009e*/ 	.short	0x00ff


	//----- nvinfo : EIATTR_EXTERNS
	.align		4
        /*00a0*/ 	.byte	0x04, 0x0f
        /*00a2*/ 	.short	(.L_43 - .L_42)


	//   ....[0]....
	.align		4
.L_42:
        /*00a4*/ 	.word	index@(vprintf)


	//----- nvinfo : EIATTR_MERCURY_ISA_VERSION
	.align		4
.L_43:
        /*00a8*/ 	.byte	0x03, 0x5f
        /*00aa*/ 	.short	0x0101


	//----- nvinfo : EIATTR_VRC_CTA_INIT_COUNT
	.align		4
        /*00ac*/ 	.byte	0x02, 0x4a
	.zero		1
	.zero		1


	//----- nvinfo : EIATTR_SYSCALL_OFFSETS
	.align		4
        /*00b0*/ 	.byte	0x04, 0x46
        /*00b2*/ 	.short	(.L_45 - .L_44)


	//   ....[0]....
.L_44:
        /*00b4*/ 	.word	0x00000080


	//----- nvinfo : EIATTR_EXIT_INSTR_OFFSETS
	.align		4
.L_45:
        /*00b8*/ 	.byte	0x04, 0x1c
        /*00ba*/ 	.short	(.L_47 - .L_46)


	//   ....[0]....
.L_46:
        /*00bc*/ 	.word	0x00000090


	//----- nvinfo : EIATTR_CBANK_PARAM_SIZE
	.align		4
.L_47:
        /*00c0*/ 	.byte	0x03, 0x19
        /*00c2*/ 	.short	0x0038


	//----- nvinfo : EIATTR_PARAM_CBANK
	.align		4
        /*00c4*/ 	.byte	0x04, 0x0a
        /*00c6*/ 	.short	(.L_49 - .L_48)
	.align		4
.L_48:
        /*00c8*/ 	.word	index@(.nv.constant0.moments)
        /*00cc*/ 	.short	0x0380
        /*00ce*/ 	.short	0x0038


	//----- nvinfo : EIATTR_SW_WAR
	.align		4
.L_49:
        /*00d0*/ 	.byte	0x04, 0x36
        /*00d2*/ 	.short	(.L_51 - .L_50)
.L_50:
        /*00d4*/ 	.word	0x00000008
.L_51:


//--------------------- .nv.info.pairs_update     --------------------------
	.section	.nv.info.pairs_update,"",@"SHT_CUDA_INFO"
	.sectionflags	@""
	.align	4


	//----- nvinfo : EIATTR_CUDA_API_VERSION
	.align		4
        /*0000*/ 	.byte	0x04, 0x37
        /*0002*/ 	.short	(.L_53 - .L_52)
.L_52:
        /*0004*/ 	.word	0x00000082


	//----- nvinfo : EIATTR_KPARAM_INFO
	.align		4
.L_53:
        /*0008*/ 	.byte	0x04, 0x17
        /*000a*/ 	.short	(.L_55 - .L_54)
.L_54:
        /*000c*/ 	.word	0x00000000
        /*0010*/ 	.short	0x0006
        /*0012*/ 	.short	0x0028
        /*0014*/ 	.byte	0x00, 0xf5, 0x21, 0x00


	//----- nvinfo : EIATTR_KPARAM_INFO
	.align		4
.L_55:
        /*0018*/ 	.byte	0x04, 0x17
        /*001a*/ 	.short	(.L_57 - .L_56)
.L_56:
        /*001c*/ 	.word	0x00000000
        /*0020*/ 	.short	0x0005
        /*0022*/ 	.short	0x0020
        /*0024*/ 	.byte	0x00, 0xf5, 0x21, 0x00


	//----- nvinfo : EIATTR_KPARAM_INFO
	.align		4
.L_57:
        /*0028*/ 	.byte	0x04, 0x17
        /*002a*/ 	.short	(.L_59 - .L_58)
.L_58:
        /*002c*/ 	.word	0x00000000
        /*0030*/ 	.short	0x0004
        /*0032*/ 	.short	0x0018
        /*0034*/ 	.byte	0x00, 0xf0, 0x11, 0x00


	//----- nvinfo : EIATTR_KPARAM_INFO
	.align		4
.L_59:
        /*0038*/ 	.byte	0x04, 0x17
        /*003a*/ 	.short	(.L_61 - .L_60)
.L_60:
        /*003c*/ 	.word	0x00000000
        /*0040*/ 	.short	0x0003
        /*0042*/ 	.short	0x0010
        /*0044*/ 	.byte	0x00, 0xf5, 0x21, 0x00


	//----- nvinfo : EIATTR_KPARAM_INFO
	.align		4
.L_61:
        /*0048*/ 	.byte	0x04, 0x17
        /*004a*/ 	.short	(.L_63 - .L_62)
.L_62:
        /*004c*/ 	.word	0x00000000
        /*0050*/ 	.short	0x0002
        /*0052*/ 	.short	0x0008
        /*0054*/ 	.byte	0x00, 0xf5, 0x21, 0x00


	//----- nvinfo : EIATTR_KPARAM_INFO
	.align		4
.L_63:
        /*0058*/ 	.byte	0x04, 0x17
        /*005a*/ 	.short	(.L_65 - .L_64)
.L_64:
        /*005c*/ 	.word	0x00000000
        /*0060*/ 	.short	0x0001
        /*0062*/ 	.short	0x0004
        /*0064*/ 	.byte	0x00, 0xf0, 0x11, 0x00


	//----- nvinfo : EIATTR_KPARAM_INFO
	.align		4
.L_65:
        /*0068*/ 	.byte	0x04, 0x17
        /*006a*/ 	.short	(.L_67 - .L_66)
.L_66:
        /*006c*/ 	.word	0x00000000
        /*0070*/ 	.short	0x0000
        /*0072*/ 	.short	0x0000
        /*0074*/ 	.byte	0x00, 0xf0, 0x11, 0x00


	//----- nvinfo : EIATTR_SPARSE_MMA_MASK
	.align		4
.L_67:
        /*0078*/ 	.byte	0x03, 0x50
        /*007a*/ 	.short	0x0000


	//----- nvinfo : EIATTR_MAXREG_COUNT
	.align		4
        /*007c*/ 	.byte	0x03, 0x1b
        /*007e*/ 	.short	0x00ff


	//----- nvinfo : EIATTR_EXTERNS
	.align		4
        /*0080*/ 	.byte	0x04, 0x0f
        /*0082*/ 	.short	(.L_69 - .L_68)


	//   ....[0]....
	.align		4
.L_68:
        /*0084*/ 	.word	index@(vprintf)


	//----- nvinfo : EIATTR_MERCURY_ISA_VERSION
	.align		4
.L_69:
        /*0088*/ 	.byte	0x03, 0x5f
        /*008a*/ 	.short	0x0101


	//----- nvinfo : EIATTR_VRC_CTA_INIT_COUNT
	.align		4
        /*008c*/ 	.byte	0x02, 0x4a
	.zero		1
	.zero		1


	//----- nvinfo : EIATTR_SYSCALL_OFFSETS
	.align		4
        /*0090*/ 	.byte	0x04, 0x46
        /*0092*/ 	.short	(.L_71 - .L_70)


	//   ....[0]....
.L_70:
        /*0094*/ 	.word	0x00000190


	//   ....[1]....
        /*0098*/ 	.word	0x00000ee0


	//   ....[2]....
        /*009c*/ 	.word	0x000011b0


	//   ....[3]....
        /*00a0*/ 	.word	0x000013a0


	//   ....[4]....
        /*00a4*/ 	.word	0x00001570


	//   ....[5]....
        /*00a8*/ 	.word	0x00001740


	//   ....[6]....
        /*00ac*/ 	.word	0x00001910


	//   ....[7]....
        /*00b0*/ 	.word	0x00001ae0


	//   ....[8]....
        /*00b4*/ 	.word	0x00001cb0


	//   ....[9]....
        /*00b8*/ 	.word	0x00001e80


	//   ....[10]....
        /*00bc*/ 	.word	0x00002160


	//   ....[11]....
        /*00c0*/ 	.word	0x00002350


	//   ....[12]....
        /*00c4*/ 	.word	0x00002520


	//   ....[13]....
        /*00c8*/ 	.word	0x000026f0


	//   ....[14]....
        /*00cc*/ 	.word	0x00002980


	//   ....[15]....
        /*00d0*/ 	.word	0x00002b70


	//   ....[16]....
        /*00d4*/ 	.word	0x00002df0


	//----- nvinfo : EIATTR_EXIT_INSTR_OFFSETS
	.align		4
.L_71:
        /*00d8*/ 	.byte	0x04, 0x1c
        /*00da*/ 	.short	(.L_73 - .L_72)


	//   ....[0]....
.L_72:
        /*00dc*/ 	.word	0x00000f00


	//   ....[1]....
        /*00e0*/ 	.word	0x00000f30


	//   ....[2]....
        /*00e4*/ 	.word	0x00002f80


	//----- nvinfo : EIATTR_CRS_STACK_SIZE
	.align		4
.L_73:
        /*00e8*/ 	.byte	0x04, 0x1e
        /*00ea*/ 	.short	(.L_75 - .L_74)
.L_74:
        /*00ec*/ 	.word	0x00000000


	//----- nvinfo : EIATTR_CBANK_PARAM_SIZE
	.align		4
.L_75:
        /*00f0*/ 	.byte	0x03, 0x19
        /*00f2*/ 	.short	0x0030


	//----- nvinfo : EIATTR_PARAM_CBANK
	.align		4
        /*00f4*/ 	.byte	0x04, 0x0a
        /*00f6*/ 	.short	(.L_77 - .L_76)
	.align		4
.L_76:
        /*00f8*/ 	.word	index@(.nv.constant0.pairs_update)
        /*00fc*/ 	.short	0x0380
        /*00fe*/ 	.short	0x0030


	//----- nvinfo : EIATTR_SW_WAR
	.align		4
.L_77:
        /*0100*/ 	.byte	0x04, 0x36
        /*0102*/ 	.short	(.L_79 - .L_78)
.L_78:
        /*0104*/ 	.word	0x00000008
.L_79:


//--------------------- .nv.info.powers           --------------------------
	.section	.nv.info.powers,"",@"SHT_CUDA_INFO"
	.sectionflags	@""
	.align	4


	//----- nvinfo : EIATTR_CUDA_API_VERSION
	.align		4
        /*0000*/ 	.byte	0x04, 0x37
        /*0002*/ 	.short	(.L_81 - .L_80)
.L_80:
        /*0004*/ 	.word	0x00000082


	//----- nvinfo : EIATTR_KPARAM_INFO
	.align		4
.L_81:
        /*0008*/ 	.byte	0x04, 0x17
        /*000a*/ 	.short	(.L_83 - .L_82)
.L_82:
        /*000c*/ 	.word	0x00000000
        /*0010*/ 	.short	0x0002
        /*0012*/ 	.short	0x0010
        /*0014*/ 	.byte	0x00, 0xf5, 0x21, 0x00


	//----- nvinfo : EIATTR_KPARAM_INFO
	.align		4
.L_83:
        /*0018*/ 	.byte	0x04, 0x17
        /*001a*/ 	.short	(.L_85 - .L_84)
.L_84:
        /*001c*/ 	.word	0x00000000
        /*0020*/ 	.short	0x0001
        /*0022*/ 	.short	0x0008
        /*0024*/ 	.byte	0x00, 0xf5, 0x21, 0x00


	//----- nvinfo : EIATTR_KPARAM_INFO
	.align		4
.L_85:
        /*0028*/ 	.byte	0x04, 0x17
        /*002a*/ 	.short	(.L_87 - .L_86)
.L_86:
        /*002c*/ 	.word	0x00000000
        /*0030*/ 	.short	0x0000
        /*0032*/ 	.short	0x0000
        /*0034*/ 	.byte	0x00, 0xf0, 0x11, 0x00


	//----- nvinfo : EIATTR_SPARSE_MMA_MASK
	.align		4
.L_87:
        /*0038*/ 	.byte	0x03, 0x50
        /*003a*/ 	.short	0x0000


	//----- nvinfo : EIATTR_MAXREG_COUNT
	.align		4
        /*003c*/ 	.byte	0x03, 0x1b
        /*003e*/ 	.short	0x00ff


	//----- nvinfo : EIATTR_MERCURY_ISA_VERSION
	.align		4
        /*0040*/ 	.byte	0x03, 0x5f
        /*0042*/ 	.short	0x0101


	//----- nvinfo : EIATTR_VRC_CTA_INIT_COUNT
	.align		4
        /*0044*/ 	.byte	0x02, 0x4a
	.zero		1
	.zero		1


	//----- nvinfo : EIATTR_EXIT_INSTR_OFFSETS
	.align		4
        /*0048*/ 	.byte	0x04, 0x1c
        /*004a*/ 	.short	(.L_89 - .L_88)


	//   ....[0]....
.L_88:
        /*004c*/ 	.word	0x000000f0


	//   ....[1]....
        /*0050*/ 	.word	0x00000360


	//   ....[2]....
        /*0054*/ 	.word	0x00000450


	//   ....[3]....
        /*0058*/ 	.word	0x000004f0


	//   ....[4]....
        /*005c*/ 	.word	0x00000530


	//----- nvinfo : EIATTR_CBANK_PARAM_SIZE
	.align		4
.L_89:
        /*0060*/ 	.byte	0x03, 0x19
        /*0062*/ 	.short	0x0018


	//----- nvinfo : EIATTR_PARAM_CBANK
	.align		4
        /*0064*/ 	.byte	0x04, 0x0a
        /*0066*/ 	.short	(.L_91 - .L_90)
	.align		4
.L_90:
        /*0068*/ 	.word	index@(.nv.constant0.powers)
        /*006c*/ 	.short	0x0380
        /*006e*/ 	.short	0x0018


	//----- nvinfo : EIATTR_SW_WAR
	.align		4
.L_91:
        /*0070*/ 	.byte	0x04, 0x36
        /*0072*/ 	.short	(.L_93 - .L_92)
.L_92:
        /*0074*/ 	.word	0x00000008
.L_93:


//--------------------- .nv.callgraph             --------------------------
	.section	.nv.callgraph,"",@"SHT_CUDA_CALLGRAPH"
	.align	4
	.sectionentsize	8
	.align		4
        /*0000*/ 	.word	0x00000000
	.align		4
        /*0004*/ 	.word	0xffffffff
	.align		4
        /*0008*/ 	.word	index@(moments)
	.align		4
        /*000c*/ 	.word	index@(vprintf)
	.align		4
        /*0010*/ 	.word	index@(pairs_update)
	.align		4
        /*0014*/ 	.word	index@(vprintf)
	.align		4
        /*0018*/ 	.word	0x00000000
	.align		4
        /*001c*/ 	.word	0xfffffffe
	.align		4
        /*0020*/ 	.word	0x00000000
	.align		4
        /*0024*/ 	.word	0xfffffffd
	.align		4
        /*0028*/ 	.word	0x00000000
	.align		4
        /*002c*/ 	.word	0xfffffffc


//--------------------- .nv.constant4             --------------------------
	.section	.nv.constant4,"a",@progbits
	.align	8
	.align		8
.nv.constant4:
        /*0000*/ 	.dword	vprintf
	.align		8
        /*0008*/ 	.dword	$str
	.align		8
        /*0010*/ 	.dword	$str$1
	.align		8
        /*0018*/ 	.dword	$str$2
	.align		8
        /*0020*/ 	.dword	$str$3


//--------------------- .text.moments             --------------------------
	.section	.text.moments,"ax",@progbits
	.align	128
        .global         moments
        .type           moments,@function
        .size           moments,(.L_x_40 - moments)
        .other          moments,@"STO_CUDA_ENTRY STV_DEFAULT"
moments:
.text.moments:
[----:B------:R-:W0:Y:S01]  /*0000*/  LDC R1, c[0x0][0x37c] ;  /* 0x0000df00ff017b82 */ /* 0x000e220000000800 */
[----:B------:R-:W-:Y:S01]  /*0010*/  MOV R0, 0x0 ;  /* 0x0000000000007802 */ /* 0x000fe20000000f00 */
[----:B------:R-:W1:Y:S01]  /*0020*/  LDCU.64 UR4, c[0x4][0x20] ;  /* 0x01000400ff0477ac */ /* 0x000e620008000a00 */
[----:B------:R-:W-:-:S05]  /*0030*/  CS2R R6, SRZ ;  /* 0x0000000000067805 */ /* 0x000fca000001ff00 */
[----:B------:R2:W3:Y:S01]  /*0040*/  LDC.64 R2, c[0x4][R0] ;  /* 0x0100000000027b82 */ /* 0x0004e20000000a00 */
[----:B-1----:R-:W-:Y:S02]  /*0050*/  IMAD.U32 R4, RZ, RZ, UR4 ;  /* 0x00000004ff047e24 */ /* 0x002fe4000f8e00ff */
[----:B--2---:R-:W-:-:S07]  /*0060*/  IMAD.U32 R5, RZ, RZ, UR5 ;  /* 0x00000005ff057e24 */ /* 0x004fce000f8e00ff */
[----:B------:R-:W-:-:S07]  /*0070*/  LEPC R20, `(.L_x_0) ;  /* 0x000000001014794e */ /* 0x000fce0000000000 */
[----:B0--3--:R-:W-:Y:S05]  /*0080*/  CALL.ABS.NOINC R2 ;  /* 0x0000000002007343 */ /* 0x009fea0003c00000 */
.L_x_0:
[----:B------:R-:W-:Y:S05]  /*0090*/  EXIT ;  /* 0x000000000000794d */ /* 0x000fea0003800000 */
.L_x_1:
[----:B------:R-:W-:-:S00]  /*00a0*/  BRA `(.L_x_1) ;  /* 0xfffffffc00fc7947 */ /* 0x000fc0000383ffff */
[----:B------:R-:W-:-:S00]  /*00b0*/  NOP ;  /* 0x0000000000007918 */ /* 0x000fc00000000000 */
        /* <DEDUP_REMOVED lines=12> */
.L_x_40:


//--------------------- .text.pairs_update        --------------------------
	.section	.text.pairs_update,"ax",@progbits
	.align	128
        .global         pairs_update
        .type           pairs_update,@function
        .size           pairs_update,(.L_x_41 - pairs_update)
        .other          pairs_update,@"STO_CUDA_ENTRY STV_DEFAULT"
pairs_update:
.text.pairs_update:
[----:B------:R-:W0:Y:S01]  /*0000*/  LDC R1, c[0x0][0x37c] ;  /* 0x0000df00ff017b82 */ /* 0x000e220000000800 */
[----:B------:R-:W1:Y:S07]  /*0010*/  S2R R29, SR_CTAID.X ;  /* 0x00000000001d7919 */ /* 0x000e6e0000002500 */
[----:B------:R-:W2:Y:S01]  /*0020*/  LDC.64 R2, c[0x0][0x380] ;  /* 0x0000e000ff027b82 */ /* 0x000ea20000000a00 */
[----:B------:R-:W3:Y:S01]  /*0030*/  LDCU UR5, c[0x0][0x2fc] ;  /* 0x00005f80ff0577ac */ /* 0x000ee20008000800 */
[----:B0-----:R-:W-:Y:S01]  /*0040*/  VIADD R1, R1, 0xffffffd8 ;  /* 0xffffffd801017836 */ /* 0x001fe20000000000 */
[----:B------:R-:W1:Y:S01]  /*0050*/  S2R R10, SR_TID.X ;  /* 0x00000000000a7919 */ /* 0x000e620000002100 */
[----:B------:R-:W-:Y:S01]  /*0060*/  MOV R0, 0x0 ;  /* 0x0000000000007802 */ /* 0x000fe20000000f00 */
[----:B------:R-:W1:Y:S03]  /*0070*/  LDCU UR4, c[0x0][0x360] ;  /* 0x00006c00ff0477ac */ /* 0x000e660008000800 */
[----:B------:R-:W0:Y:S01]  /*0080*/  LDC R13, c[0x0][0x398] ;  /* 0x0000e600ff0d7b82 */ /* 0x000e220000000800 */
[----:B------:R-:W4:Y:S07]  /*0090*/  LDCU.64 UR6, c[0x4][0x8] ;  /* 0x01000100ff0677ac */ /* 0x000f2e0008000a00 */
[----:B------:R0:W3:Y:S01]  /*00a0*/  LDC.64 R8, c[0x4][R0] ;  /* 0x0100000000087b82 */ /* 0x0000e20000000a00 */
[----:B--2---:R-:W-:-:S02]  /*00b0*/  IMAD.MOV.U32 R11, RZ, RZ, R2 ;  /* 0x000000ffff0b7224 */ /* 0x004fc400078e0002 */
[----:B------:R-:W-:Y:S02]  /*00c0*/  IMAD.MOV.U32 R12, RZ, RZ, R3 ;  /* 0x000000ffff0c7224 */ /* 0x000fe400078e0003 */
[----:B----4-:R-:W-:Y:S02]  /*00d0*/  IMAD.U32 R4, RZ, RZ, UR6 ;  /* 0x00000006ff047e24 */ /* 0x010fe4000f8e00ff */
[----:B------:R-:W-:Y:S01]  /*00e0*/  IMAD.U32 R5, RZ, RZ, UR7 ;  /* 0x00000007ff057e24 */ /* 0x000fe2000f8e00ff */
[----:B0-----:R0:W-:Y:S01]  /*00f0*/  STL.64 [R1+0x10], R12 ;  /* 0x0000100c01007387 */ /* 0x0011e20000100a00 */
[----:B-1----:R-:W-:Y:S01]  /*0100*/  IMAD R28, R29, UR4, R10 ;  /* 0x000000041d1c7c24 */ /* 0x002fe2000f8e020a */
[----:B------:R-:W1:Y:S02]  /*0110*/  LDCU UR4, c[0x0][0x2f8] ;  /* 0x00005f00ff0477ac */ /* 0x000e640008000800 */
[----:B------:R0:W-:Y:S04]  /*0120*/  STL.64 [R1+0x8], R10 ;  /* 0x0000080a01007387 */ /* 0x0001e80000100a00 */
[----:B------:R0:W-:Y:S01]  /*0130*/  STL.64 [R1], R28 ;  /* 0x0000001c01007387 */ /* 0x0001e20000100a00 */
[----:B-1----:R-:W-:-:S05]  /*0140*/  IADD3 R30, P0, PT, R1, UR4, RZ ;  /* 0x00000004011e7c10 */ /* 0x002fca000ff1e0ff */
[----:B---3--:R-:W-:Y:S02]  /*0150*/  IMAD.X R2, RZ, RZ, UR5, P0 ;  /* 0x00000005ff027e24 */ /* 0x008fe400080e06ff */
[----:B------:R-:W-:Y:S02]  /*0160*/  IMAD.MOV.U32 R6, RZ, RZ, R30 ;  /* 0x000000ffff067224 */ /* 0x000fe400078e001e */
[----:B0-----:R-:W-:-:S07]  /*0170*/  IMAD.MOV.U32 R7, RZ, RZ, R2 ;  /* 0x000000ffff077224 */ /* 0x001fce00078e0002 */
[----:B------:R-:W-:-:S07]  /*0180*/  LEPC R20, `(.L_x_2) ;  /* 0x000000001014794e */ /* 0x000fce0000000000 */
[----:B------:R-:W-:Y:S05]  /*0190*/  CALL.ABS.NOINC R8 ;  /* 0x0000000008007343 */ /* 0x000fea0003c00000 */
.L_x_2:
[----:B------:R-:W0:Y:S08]  /*01a0*/  LDC R3, c[0x0][0x384] ;  /* 0x0000e100ff037b82 */ /* 0x000e300000000800 */
[----:B------:R-:W1:Y:S01]  /*01b0*/  LDC.64 R36, c[0x0][0x358] ;  /* 0x0000d600ff247b82 */ /* 0x000e620000000a00 */
[----:B0-----:R-:W-:-:S13]  /*01c0*/  ISETP.GE.AND P0, PT, R3, 0x1, PT ;  /* 0x000000010300780c */ /* 0x001fda0003f06270 */
[----:B-1----:R-:W-:Y:S05]  /*01d0*/  @!P0 BRA `(.L_x_3) ;  /* 0x0000000800f88947 */ /* 0x002fea0003800000 */
[C---:B------:R-:W-:Y:S01]  /*01e0*/  ISETP.GE.U32.AND P1, PT, R3.reuse, 0x10, PT ;  /* 0x000000100300780c */ /* 0x040fe20003f26070 */
[----:B------:R-:W-:Y:S01]  /*01f0*/  IMAD.MOV.U32 R0, RZ, RZ, RZ ;  /* 0x000000ffff007224 */ /* 0x000fe200078e00ff */
[----:B------:R-:W-:-:S04]  /*0200*/  LOP3.LUT R8, R3, 0xf, RZ, 0xc0, !PT ;  /* 0x0000000f03087812 */ /* 0x000fc800078ec0ff */
[----:B------:R-:W-:-:S07]  /*0210*/  ISETP.NE.AND P0, PT, R8, RZ, PT ;  /* 0x000000ff0800720c */ /* 0x000fce0003f05270 */
[----:B------:R-:W-:Y:S06]  /*0220*/  @!P1 BRA `(.L_x_4) ;  /* 0x0000000400489947 */ /* 0x000fec0003800000 */
[----:B------:R-:W-:Y:S01]  /*0230*/  BSSY.RECONVERGENT B0, `(.L_x_4) ;  /* 0x0000051000007945 */ /* 0x000fe20003800200 */
[----:B------:R-:W-:Y:S01]  /*0240*/  LOP3.LUT R0, R3, 0x7ffffff0, RZ, 0xc0, !PT ;  /* 0x7ffffff003007812 */ /* 0x000fe200078ec0ff */
[----:B------:R-:W-:-:S07]  /*0250*/  IMAD.MOV.U32 R9, RZ, RZ, RZ ;  /* 0x000000ffff097224 */ /* 0x000fce00078e00ff */
.L_x_5:
[----:B------:R-:W0:Y:S01]  /*0260*/  LDC.64 R6, c[0x0][0x388] ;  /* 0x0000e200ff067b82 */ /* 0x000e220000000a00 */
[----:B------:R-:W-:Y:S01]  /*0270*/  R2UR UR4, R36 ;  /* 0x00000000240472ca */ /* 0x000fe200000e0000 */
[----:B-1----:R-:W-:Y:S01]  /*0280*/  IMAD R11, R28, R3, R9 ;  /* 0x000000031c0b7224 */ /* 0x002fe200078e0209 */
[C---:B------:R-:W-:Y:S02]  /*0290*/  R2UR UR5, R37.reuse ;  /* 0x00000000250572ca */ /* 0x040fe400000e0000 */
[----:B------:R-:W-:Y:S02]  /*02a0*/  R2UR UR6, R36 ;  /* 0x00000000240672ca */ /* 0x000fe400000e0000 */
[----:B------:R-:W-:Y:S01]  /*02b0*/  R2UR UR7, R37 ;  /* 0x00000000250772ca */ /* 0x000fe200000e0000 */
[----:B------:R-:W1:Y:S01]  /*02c0*/  LDC.64 R4, c[0x0][0x390] ;  /* 0x0000e400ff047b82 */ /* 0x000e620000000a00 */
[----:B0-----:R-:W-:-:S04]  /*02d0*/  IMAD.WIDE R6, R11, 0x8, R6 ;  /* 0x000000080b067825 */ /* 0x001fc800078e0206 */
[----:B-1----:R-:W-:-:S03]  /*02e0*/  IMAD.WIDE R4, R11, 0x8, R4 ;  /* 0x000000080b047825 */ /* 0x002fc600078e0204 */
[----:B------:R-:W2:Y:S04]  /*02f0*/  LDG.E.64 R10, desc[UR4][R6.64] ;  /* 0x00000004060a7981 */ /* 0x000ea8000c1e1b00 */
[----:B------:R-:W2:Y:S01]  /*0300*/  LDG.E.64 R12, desc[UR6][R4.64] ;  /* 0x00000006040c7981 */ /* 0x000ea2000c1e1b00 */
[----:B------:R-:W-:Y:S02]  /*0310*/  R2UR UR8, R36 ;  /* 0x00000000240872ca */ /* 0x000fe400000e0000 */
[----:B------:R-:W-:-:S13]  /*0320*/  R2UR UR9, R37 ;  /* 0x00000000250972ca */ /* 0x000fda00000e0000 */
[----:B------:R-:W3:Y:S04]  /*0330*/  LDG.E.64 R14, desc[UR8][R4.64+0x8] ;  /* 0x00000808040e7981 */ /* 0x000ee8000c1e1b00 */
[----:B------:R-:W4:Y:S01]  /*0340*/  LDG.E.64 R16, desc[UR8][R4.64+0x10] ;  /* 0x0000100804107981 */ /* 0x000f22000c1e1b00 */
[----:B--2---:R-:W-:-:S07]  /*0350*/  DADD R10, R10, R12 ;  /* 0x000000000a0a7229 */ /* 0x004fce000000000c */
[----:B------:R0:W-:Y:S04]  /*0360*/  STG.E.64 desc[UR4][R4.64], R10 ;  /* 0x0000000a04007986 */ /* 0x0001e8000c101b04 */
[----:B------:R-:W3:Y:S02]  /*0370*/  LDG.E.64 R12, desc[UR6][R6.64+0x8] ;  /* 0x00000806060c7981 */ /* 0x000ee4000c1e1b00 */
[----:B---3--:R-:W-:-:S07]  /*0380*/  DADD R12, R12, R14 ;  /* 0x000000000c0c7229 */ /* 0x008fce000000000e */
[----:B------:R1:W-:Y:S04]  /*0390*/  STG.E.64 desc[UR4][R4.64+0x8], R12 ;  /* 0x0000080c04007986 */ /* 0x0003e8000c101b04 */
[----:B------:R-:W4:Y:S02]  /*03a0*/  LDG.E.64 R14, desc[UR6][R6.64+0x10] ;  /* 0x00001006060e7981 */ /* 0x000f24000c1e1b00 */
[----:B----4-:R-:W-:Y:S02]  /*03b0*/  DADD R14, R14, R16 ;  /* 0x000000000e0e7229 */ /* 0x010fe40000000010 */
[----:B------:R-:W2:Y:S05]  /*03c0*/  LDG.E.64 R16, desc[UR8][R4.64+0x18] ;  /* 0x0000180804107981 */ /* 0x000eaa000c1e1b00 */
[----:B------:R3:W-:Y:S04]  /*03d0*/  STG.E.64 desc[UR4][R4.64+0x10], R14 ;  /* 0x0000100e04007986 */ /* 0x0007e8000c101b04 */
[----:B0-----:R-:W2:Y:S02]  /*03e0*/  LDG.E.64 R10, desc[UR6][R6.64+0x18] ;  /* 0x00001806060a7981 */ /* 0x001ea4000c1e1b00 */
[----:B--2---:R-:W-:-:S02]  /*03f0*/  DADD R10, R10, R16 ;  /* 0x000000000a0a7229 */ /* 0x004fc40000000010 */
[----:B------:R-:W2:Y:S05]  /*0400*/  LDG.E.64 R16, desc[UR8][R4.64+0x20] ;  /* 0x0000200804107981 */ /* 0x000eaa000c1e1b00 */
[----:B------:R0:W-:Y:S04]  /*0410*/  STG.E.64 desc[UR4][R4.64+0x18], R10 ;  /* 0x0000180a04007986 */ /* 0x0001e8000c101b04 */
[----:B-1----:R-:W2:Y:S02]  /*0420*/  LDG.E.64 R12, desc[UR6][R6.64+0x20] ;  /* 0x00002006060c7981 */ /* 0x002ea4000c1e1b00 */
[----:B--2---:R-:W-:-:S02]  /*0430*/  DADD R12, R12, R16 ;  /* 0x000000000c0c7229 */ /* 0x004fc40000000010 */
[----:B------:R-:W2:Y:S05]  /*0440*/  LDG.E.64 R16, desc[UR8][R4.64+0x28] ;  /* 0x0000280804107981 */ /* 0x000eaa000c1e1b00 */
[----:B------:R1:W-:Y:S04]  /*0450*/  STG.E.64 desc[UR4][R4.64+0x20], R12 ;  /* 0x0000200c04007986 */ /* 0x0003e8000c101b04 */
[----:B---3--:R-:W2:Y:S02]  /*0460*/  LDG.E.64 R14, desc[UR6][R6.64+0x28] ;  /* 0x00002806060e7981 */ /* 0x008ea4000c1e1b00 */
[----:B--2---:R-:W-:-:S02]  /*0470*/  DADD R14, R14, R16 ;  /* 0x000000000e0e7229 */ /* 0x004fc40000000010 */
        /* <DEDUP_REMOVED lines=34> */
[----:B---3--:R-:W2:Y:S01]  /*06a0*/  LDG.E.64 R14, desc[UR6][R6.64+0x70] ;  /* 0x00007006060e7981 */ /* 0x008ea2000c1e1b00 */
[----:B------:R-:W-:Y:S01]  /*06b0*/  VIADD R9, R9, 0x10 ;  /* 0x0000001009097836 */ /* 0x000fe20000000000 */
[----:B--2---:R-:W-:-:S02]  /*06c0*/  DADD R14, R14, R16 ;  /* 0x000000000e0e7229 */ /* 0x004fc40000000010 */
[----:B------:R-:W2:Y:S05]  /*06d0*/  LDG.E.64 R16, desc[UR8][R4.64+0x78] ;  /* 0x0000780804107981 */ /* 0x000eaa000c1e1b00 */
[----:B------:R1:W-:Y:S04]  /*06e0*/  STG.E.64 desc[UR4][R4.64+0x70], R14 ;  /* 0x0000700e04007986 */ /* 0x0003e8000c101b04 */
[----:B0-----:R-:W2:Y:S01]  /*06f0*/  LDG.E.64 R10, desc[UR6][R6.64+0x78] ;  /* 0x00007806060a7981 */ /* 0x001ea2000c1e1b00 */
[----:B------:R-:W-:Y:S01]  /*0700*/  ISETP.NE.AND P1, PT, R9, R0, PT ;  /* 0x000000000900720c */ /* 0x000fe20003f25270 */
[----:B--2---:R-:W-:-:S07]  /*0710*/  DADD R10, R10, R16 ;  /* 0x000000000a0a7229 */ /* 0x004fce0000000010 */
[----:B------:R1:W-:Y:S05]  /*0720*/  STG.E.64 desc[UR4][R4.64+0x78], R10 ;  /* 0x0000780a04007986 */ /* 0x0003ea000c101b04 */
[----:B------:R-:W-:Y:S05]  /*0730*/  @P1 BRA `(.L_x_5) ;  /* 0xfffffff800c81947 */ /* 0x000fea000383ffff */
[----:B------:R-:W-:Y:S05]  /*0740*/  BSYNC.RECONVERGENT B0 ;  /* 0x0000000000007941 */ /* 0x000fea0003800200 */
.L_x_4:
[----:B------:R-:W-:Y:S04]  /*0750*/  BSSY.RECONVERGENT B0, `(.L_x_3) ;  /* 0x0000066000007945 */ /* 0x000fe80003800200 */
[----:B------:R-:W-:Y:S05]  /*0760*/  @!P0 BRA `(.L_x_6) ;  /* 0x0000000400908947 */ /* 0x000fea0003800000 */
[----:B------:R-:W-:Y:S02]  /*0770*/  ISETP.GE.U32.AND P0, PT, R8, 0x8, PT ;  /* 0x000000080800780c */ /* 0x000fe40003f06070 */
[----:B------:R-:W-:-:S04]  /*0780*/  LOP3.LUT R16, R3, 0x7, RZ, 0xc0, !PT ;  /* 0x0000000703107812 */ /* 0x000fc800078ec0ff */
[----:B------:R-:W-:-:S07]  /*0790*/  ISETP.NE.AND P1, PT, R16, RZ, PT ;  /* 0x000000ff1000720c */ /* 0x000fce0003f25270 */
[----:B------:R-:W-:Y:S06]  /*07a0*/  @!P0 BRA `(.L_x_7) ;  /* 0x0000000000b08947 */ /* 0x000fec0003800000 */
[----:B------:R-:W0:Y:S01]  /*07b0*/  LDC.64 R6, c[0x0][0x388] ;  /* 0x0000e200ff067b82 */ /* 0x000e220000000a00 */
[----:B------:R-:W-:Y:S01]  /*07c0*/  R2UR UR4, R36 ;  /* 0x00000000240472ca */ /* 0x000fe200000e0000 */
[----:B------:R-:W-:Y:S01]  /*07d0*/  IMAD R9, R28, R3, R0 ;  /* 0x000000031c097224 */ /* 0x000fe200078e0200 */
[C---:B------:R-:W-:Y:S02]  /*07e0*/  R2UR UR5, R37.reuse ;  /* 0x00000000250572ca */ /* 0x040fe400000e0000 */
[----:B------:R-:W-:Y:S02]  /*07f0*/  R2UR UR6, R36 ;  /* 0x00000000240672ca */ /* 0x000fe400000e0000 */
[----:B------:R-:W-:Y:S01]  /*0800*/  R2UR UR7, R37 ;  /* 0x00000000250772ca */ /* 0x000fe200000e0000 */
[----:B-1----:R-:W1:Y:S01]  /*0810*/  LDC.64 R4, c[0x0][0x390] ;  /* 0x0000e400ff047b82 */ /* 0x002e620000000a00 */
        /* <DEDUP_REMOVED lines=33> */
[----:B-1----:R-:W2:Y:S01]  /*0a30*/  LDG.E.64 R10, desc[UR6][R6.64+0x38] ;  /* 0x00003806060a7981 */ /* 0x002ea2000c1e1b00 */
[----:B------:R-:W-:Y:S01]  /*0a40*/  VIADD R0, R0, 0x8 ;  /* 0x0000000800007836 */ /* 0x000fe20000000000 */
[----:B--2---:R-:W-:-:S07]  /*0a50*/  DADD R10, R10, R14 ;  /* 0x000000000a0a7229 */ /* 0x004fce000000000e */
[----:B------:R3:W-:Y:S04]  /*0a60*/  STG.E.64 desc[UR4][R4.64+0x38], R10 ;  /* 0x0000380a04007986 */ /* 0x0007e8000c101b04 */
.L_x_7:
[----:B------:R-:W-:Y:S05]  /*0a70*/  @!P1 BRA `(.L_x_6) ;  /* 0x0000000000cc9947 */ /* 0x000fea0003800000 */
[----:B------:R-:W-:Y:S02]  /*0a80*/  ISETP.GE.U32.AND P0, PT, R16, 0x4, PT ;  /* 0x000000041000780c */ /* 0x000fe40003f06070 */
[----:B---3--:R-:W-:-:S04]  /*0a90*/  LOP3.LUT R8, R3, 0x3, RZ, 0xc0, !PT ;  /* 0x0000000303087812 */ /* 0x008fc800078ec0ff */
        /* <DEDUP_REMOVED lines=9> */
[----:B0-----:R-:W-:-:S07]  /*0b30*/  IMAD.WIDE R6, R9, 0x8, R6 ;  /* 0x0000000809067825 */ /* 0x001fce00078e0206 */
[----:B------:R-:W2:Y:S01]  /*0b40*/  LDG.E.64 R10, desc[UR4][R6.64] ;  /* 0x00000004060a7981 */ /* 0x000ea2000c1e1b00 */
[----:B-1----:R-:W-:-:S05]  /*0b50*/  IMAD.WIDE R4, R9, 0x8, R4 ;  /* 0x0000000809047825 */ /* 0x002fca00078e0204 */
        /* <DEDUP_REMOVED lines=12> */
[----:B------:R-:W3:Y:S05]  /*0c20*/  LDG.E.64 R16, desc[UR8][R4.64+0x18] ;  /* 0x0000180804107981 */ /* 0x000eea000c1e1b00 */
[----:B------:R2:W-:Y:S04]  /*0c30*/  STG.E.64 desc[UR4][R4.64+0x10], R14 ;  /* 0x0000100e04007986 */ /* 0x0005e8000c101b04 */
[----:B0-----:R-:W3:Y:S01]  /*0c40*/  LDG.E.64 R10, desc[UR6][R6.64+0x18] ;  /* 0x00001806060a7981 */ /* 0x001ee2000c1e1b00 */
[----:B------:R-:W-:Y:S01]  /*0c50*/  VIADD R0, R0, 0x4 ;  /* 0x0000000400007836 */ /* 0x000fe20000000000 */
[----:B---3--:R-:W-:-:S07]  /*0c60*/  DADD R10, R10, R16 ;  /* 0x000000000a0a7229 */ /* 0x008fce0000000010 */
[----:B------:R2:W-:Y:S04]  /*0c70*/  STG.E.64 desc[UR4][R4.64+0x18], R10 ;  /* 0x0000180a04007986 */ /* 0x0005e8000c101b04 */
.L_x_8:
[----:B------:R-:W-:Y:S05]  /*0c80*/  @!P1 BRA `(.L_x_6) ;  /* 0x0000000000489947 */ /* 0x000fea0003800000 */
[----:B-12---:R-:W0:Y:S01]  /*0c90*/  LDC.64 R12, c[0x0][0x388] ;  /* 0x0000e200ff0c7b82 */ /* 0x006e220000000a00 */
[----:B------:R-:W-:-:S07]  /*0ca0*/  IMAD.MOV.U32 R9, RZ, RZ, RZ ;  /* 0x000000ffff097224 */ /* 0x000fce00078e00ff */
[----:B------:R-:W1:Y:S02]  /*0cb0*/  LDC.64 R14, c[0x0][0x390] ;  /* 0x0000e400ff0e7b82 */ /* 0x000e640000000a00 */
.L_x_9:
[----:B------:R-:W-:Y:S01]  /*0cc0*/  R2UR UR4, R36 ;  /* 0x00000000240472ca */ /* 0x000fe200000e0000 */
[----:B----4-:R-:W-:Y:S01]  /*0cd0*/  IMAD R7, R28, R3, R0 ;  /* 0x000000031c077224 */ /* 0x010fe200078e0200 */
[----:B------:R-:W-:Y:S02]  /*0ce0*/  R2UR UR5, R37 ;  /* 0x00000000250572ca */ /* 0x000fe400000e0000 */
[----:B------:R-:W-:Y:S01]  /*0cf0*/  R2UR UR6, R36 ;  /* 0x00000000240672ca */ /* 0x000fe200000e0000 */
[----:B0-----:R-:W-:Y:S01]  /*0d00*/  IMAD.WIDE R4, R7, 0x8, R12 ;  /* 0x0000000807047825 */ /* 0x001fe200078e020c */
[----:B------:R-:W-:-:S03]  /*0d10*/  R2UR UR7, R37 ;  /* 0x00000000250772ca */ /* 0x000fc600000e0000 */
[----:B-1----:R-:W-:-:S06]  /*0d20*/  IMAD.WIDE R6, R7, 0x8, R14 ;  /* 0x0000000807067825 */ /* 0x002fcc00078e020e */
[----:B------:R-:W2:Y:S04]  /*0d30*/  LDG.E.64 R4, desc[UR4][R4.64] ;  /* 0x0000000404047981 */ /* 0x000ea8000c1e1b00 */
[----:B------:R-:W2:Y:S01]  /*0d40*/  LDG.E.64 R10, desc[UR6][R6.64] ;  /* 0x00000006060a7981 */ /* 0x000ea2000c1e1b00 */
[----:B------:R-:W-:Y:S02]  /*0d50*/  VIADD R9, R9, 0x1 ;  /* 0x0000000109097836 */ /* 0x000fe40000000000 */
[----:B------:R-:W-:-:S03]  /*0d60*/  VIADD R0, R0, 0x1 ;  /* 0x0000000100007836 */ /* 0x000fc60000000000 */
[----:B------:R-:W-:Y:S01]  /*0d70*/  ISETP.NE.AND P0, PT, R9, R8, PT ;  /* 0x000000080900720c */ /* 0x000fe20003f05270 */
[----:B--2---:R-:W-:-:S07]  /*0d80*/  DADD R10, R4, R10 ;  /* 0x00000000040a7229 */ /* 0x004fce000000000a */
[----:B------:R4:W-:Y:S05]  /*0d90*/  STG.E.64 desc[UR4][R6.64], R10 ;  /* 0x0000000a06007986 */ /* 0x0009ea000c101b04 */
[----:B------:R-:W-:Y:S05]  /*0da0*/  @P0 BRA `(.L_x_9) ;  /* 0xfffffffc00c40947 */ /* 0x000fea000383ffff */
.L_x_6:
[----:B------:R-:W-:Y:S05]  /*0db0*/  BSYNC.RECONVERGENT B0 ;  /* 0x0000000000007941 */ /* 0x000fea0003800200 */
.L_x_3:
[----:B---3--:R-:W0:Y:S01]  /*0dc0*/  LDC.64 R8, c[0x0][0x3a0] ;  /* 0x0000e800ff087b82 */ /* 0x008e220000000a00 */
[C---:B------:R-:W-:Y:S02]  /*0dd0*/  R2UR UR6, R36.reuse ;  /* 0x00000000240672ca */ /* 0x040fe400000e0000 */
[C---:B------:R-:W-:Y:S02]  /*0de0*/  R2UR UR7, R37.reuse ;  /* 0x00000000250772ca */ /* 0x040fe400000e0000 */
[----:B------:R-:W-:Y:S02]  /*0df0*/  R2UR UR4, R36 ;  /* 0x00000000240472ca */ /* 0x000fe400000e0000 */
[----:B------:R-:W-:Y:S01]  /*0e00*/  R2UR UR5, R37 ;  /* 0x00000000250572ca */ /* 0x000fe200000e0000 */
[----:B0-----:R-:W-:-:S08]  /*0e10*/  IMAD.WIDE R8, R28, 0x4, R8 ;  /* 0x000000041c087825 */ /* 0x001fd000078e0208 */
[----:B------:R-:W3:Y:S04]  /*0e20*/  LDG.E R29, desc[UR6][R8.64] ;  /* 0x00000006081d7981 */ /* 0x000ee8000c1e1900 */
[----:B------:R-:W5:Y:S01]  /*0e30*/  LDG.E R27, desc[UR4][R8.64+0x4] ;  /* 0x00000404081b7981 */ /* 0x000f62000c1e1900 */
[----:B------:R-:W-:Y:S01]  /*0e40*/  MOV R0, 0x0 ;  /* 0x0000000000007802 */ /* 0x000fe20000000f00 */
[----:B------:R-:W0:Y:S01]  /*0e50*/  LDCU.64 UR4, c[0x4][0x10] ;  /* 0x01000200ff0477ac */ /* 0x000e220008000a00 */
[----:B----4-:R-:W-:Y:S02]  /*0e60*/  IMAD.MOV.U32 R6, RZ, RZ, R30 ;  /* 0x000000ffff067224 */ /* 0x010fe400078e001e */
[----:B-12---:R1:W2:Y:S01]  /*0e70*/  LDC.64 R10, c[0x4][R0] ;  /* 0x01000000000a7b82 */ /* 0x0062a20000000a00 */
[----:B------:R-:W-:-:S02]  /*0e80*/  IMAD.MOV.U32 R7, RZ, RZ, R2 ;  /* 0x000000ffff077224 */ /* 0x000fc400078e0002 */
[----:B0-----:R-:W-:Y:S02]  /*0e90*/  IMAD.U32 R4, RZ, RZ, UR4 ;  /* 0x00000004ff047e24 */ /* 0x001fe4000f8e00ff */
[----:B------:R-:W-:Y:S02]  /*0ea0*/  IMAD.U32 R5, RZ, RZ, UR5 ;  /* 0x00000005ff057e24 */ /* 0x000fe4000f8e00ff */
[----:B---3--:R-:W-:-:S05]  /*0eb0*/  IMAD.MOV.U32 R26, RZ, RZ, R29 ;  /* 0x000000ffff1a7224 */ /* 0x008fca00078e001d */
[----:B--2--5:R1:W-:Y:S02]  /*0ec0*/  STL.64 [R1], R26 ;  /* 0x0000001a01007387 */ /* 0x0243e40000100a00 */
[----:B------:R-:W-:-:S07]  /*0ed0*/  LEPC R20, `(.L_x_10) ;  /* 0x000000001014794e */ /* 0x000fce0000000000 */
[----:B-1----:R-:W-:Y:S05]  /*0ee0*/  CALL.ABS.NOINC R10 ;  /* 0x000000000a007343 */ /* 0x002fea0003c00000 */
.L_x_10:
[----:B------:R-:W-:-:S13]  /*0ef0*/  ISETP.GE.AND P0, PT, R29, R27, PT ;  /* 0x0000001b1d00720c */ /* 0x000fda0003f06270 */
[----:B------:R-:W-:Y:S05]  /*0f00*/  @P0 EXIT ;  /* 0x000000000000094d */ /* 0x000fea0003800000 */
[----:B------:R-:W0:Y:S02]  /*0f10*/  LDC R33, c[0x0][0x398] ;  /* 0x0000e600ff217b82 */ /* 0x000e240000000800 */
[----:B0-----:R-:W-:-:S13]  /*0f20*/  ISETP.GE.AND P0, PT, R33, 0x1, PT ;  /* 0x000000012100780c */ /* 0x001fda0003f06270 */
[----:B------:R-:W-:Y:S05]  /*0f30*/  @!P0 EXIT ;  /* 0x000000000000894d */ /* 0x000fea0003800000 */
[C---:B------:R-:W-:Y:S01]  /*0f40*/  LOP3.LUT R32, R33.reuse, 0x7, RZ, 0xc0, !PT ;  /* 0x0000000721207812 */ /* 0x040fe200078ec0ff */
[----:B------:R-:W-:Y:S01]  /*0f50*/  IMAD.MOV.U32 R34, RZ, RZ, RZ ;  /* 0x000000ffff227224 */ /* 0x000fe200078e00ff */
[----:B------:R-:W-:Y:S01]  /*0f60*/  LOP3.LUT R33, R33, 0x7ffffff8, RZ, 0xc0, !PT ;  /* 0x7ffffff821217812 */ /* 0x000fe200078ec0ff */
[----:B------:R-:W-:-:S07]  /*0f70*/  IMAD.MOV.U32 R24, RZ, RZ, RZ ;  /* 0x000000ffff187224 */ /* 0x000fce00078e00ff */
.L_x_34:
[----:B------:R-:W-:Y:S01]  /*0f80*/  BSSY.RECONVERGENT B7, `(.L_x_11) ;  /* 0x00001fa000077945 */ /* 0x000fe20003800200 */
[----:B0123--:R-:W-:-:S07]  /*0f90*/  IMAD.MOV.U32 R25, RZ, RZ, RZ ;  /* 0x000000ffff197224 */ /* 0x00ffce00078e00ff */
.L_x_33:
[----:B0-----:R-:W0:Y:S01]  /*0fa0*/  LDC R3, c[0x0][0x384] ;  /* 0x0000e100ff037b82 */ /* 0x001e220000000800 */
[----:B-1----:R-:W1:Y:S01]  /*0fb0*/  LDCU UR4, c[0x0][0x398] ;  /* 0x00007300ff0477ac */ /* 0x002e620008000800 */
[----:B------:R-:W-:-:S06]  /*0fc0*/  IMAD.MOV.U32 R18, RZ, RZ, RZ ;  /* 0x000000ffff127224 */ /* 0x000fcc00078e00ff */
[----:B--2---:R-:W2:Y:S01]  /*0fd0*/  LDC.64 R22, c[0x0][0x388] ;  /* 0x0000e200ff167b82 */ /* 0x004ea20000000a00 */
[----:B-1----:R-:W-:Y:S01]  /*0fe0*/  UISETP.GE.U32.AND UP0, UPT, UR4, 0x8, UPT ;  /* 0x000000080400788c */ /* 0x002fe2000bf06070 */
[----:B0-----:R-:W-:-:S04]  /*0ff0*/  IMAD R0, R28, R3, R3 ;  /* 0x000000031c007224 */ /* 0x001fc800078e0203 */
[----:B------:R-:W-:-:S04]  /*1000*/  IMAD.IADD R3, R0, 0x1, R25 ;  /* 0x0000000100037824 */ /* 0x000fc800078e0219 */
[----:B--2---:R-:W-:Y:S01]  /*1010*/  IMAD.WIDE R22, R3, 0x8, R22 ;  /* 0x0000000803167825 */ /* 0x004fe200078e0216 */
[----:B---3--:R-:W-:Y:S06]  /*1020*/  BRA.U !UP0, `(.L_x_12) ;  /* 0x0000000d08e07547 */ /* 0x008fec000b800000 */
[----:B------:R-:W-:Y:S01]  /*1030*/  BSSY.RECONVERGENT B6, `(.L_x_13) ;  /* 0x00000f6000067945 */ /* 0x000fe20003800200 */
[----:B------:R-:W-:Y:S02]  /*1040*/  IMAD.MOV.U32 R26, RZ, RZ, RZ ;  /* 0x000000ffff1a7224 */ /* 0x000fe400078e00ff */
[----:B------:R-:W-:-:S07]  /*1050*/  IMAD.MOV.U32 R35, RZ, RZ, R34 ;  /* 0x000000ffff237224 */ /* 0x000fce00078e0022 */
.L_x_22:
[----:B0-----:R-:W0:Y:S01]  /*1060*/  LDC.64 R18, c[0x0][0x388] ;  /* 0x0000e200ff127b82 */ /* 0x001e220000000a00 */
[C---:B------:R-:W-:Y:S02]  /*1070*/  R2UR UR4, R36.reuse ;  /* 0x00000000240472ca */ /* 0x040fe400000e0000 */
[C---:B------:R-:W-:Y:S02]  /*1080*/  R2UR UR5, R37.reuse ;  /* 0x00000000250572ca */ /* 0x040fe400000e0000 */
[----:B------:R-:W-:Y:S02]  /*1090*/  R2UR UR6, R36 ;  /* 0x00000000240672ca */ /* 0x000fe400000e0000 */
[----:B------:R-:W-:-:S09]  /*10a0*/  R2UR UR7, R37 ;  /* 0x00000000250772ca */ /* 0x000fd200000e0000 */
[----:B------:R-:W2:Y:S01]  /*10b0*/  LDG.E.64 R10, desc[UR4][R22.64] ;  /* 0x00000004160a7981 */ /* 0x000ea2000c1e1b00 */
[----:B------:R-:W-:Y:S01]  /*10c0*/  MOV R31, 0x0 ;  /* 0x00000000001f7802 */ /* 0x000fe20000000f00 */
[----:B------:R-:W1:Y:S01]  /*10d0*/  LDCU.64 UR4, c[0x4][0x18] ;  /* 0x01000300ff0477ac */ /* 0x000e620008000a00 */
[----:B0-----:R-:W-:-:S05]  /*10e0*/  IMAD.WIDE R18, R35, 0x8, R18 ;  /* 0x0000000823127825 */ /* 0x001fca00078e0212 */
[----:B------:R-:W3:Y:S01]  /*10f0*/  LDG.E.64 R12, desc[UR6][R18.64] ;  /* 0x00000006120c7981 */ /* 0x000ee2000c1e1b00 */
[----:B------:R0:W4:Y:S03]  /*1100*/  LDC.64 R8, c[0x4][R31] ;  /* 0x010000001f087b82 */ /* 0x0001260000000a00 */
[----:B------:R0:W-:Y:S04]  /*1110*/  STL.64 [R1], R28 ;  /* 0x0000001c01007387 */ /* 0x0001e80000100a00 */
[----:B------:R0:W-:Y:S04]  /*1120*/  STL.64 [R1+0x8], R24 ;  /* 0x0000081801007387 */ /* 0x0001e80000100a00 */
[----:B------:R0:W-:Y:S01]  /*1130*/  STL [R1+0x10], R26 ;  /* 0x0000101a01007387 */ /* 0x0001e20000100800 */
[----:B-1----:R-:W-:-:S02]  /*1140*/  IMAD.U32 R4, RZ, RZ, UR4 ;  /* 0x00000004ff047e24 */ /* 0x002fc4000f8e00ff */
[----:B------:R-:W-:Y:S02]  /*1150*/  IMAD.U32 R5, RZ, RZ, UR5 ;  /* 0x00000005ff057e24 */ /* 0x000fe4000f8e00ff */
[----:B------:R-:W-:Y:S02]  /*1160*/  IMAD.MOV.U32 R6, RZ, RZ, R30 ;  /* 0x000000ffff067224 */ /* 0x000fe400078e001e */
[----:B------:R-:W-:Y:S01]  /*1170*/  IMAD.MOV.U32 R7, RZ, RZ, R2 ;  /* 0x000000ffff077224 */ /* 0x000fe200078e0002 */
[----:B--2---:R0:W-:Y:S04]  /*1180*/  STL.64 [R1+0x18], R10 ;  /* 0x0000180a01007387 */ /* 0x0041e80000100a00 */
[----:B---34-:R0:W-:Y:S02]  /*1190*/  STL.64 [R1+0x20], R12 ;  /* 0x0000200c01007387 */ /* 0x0181e40000100a00 */
[----:B------:R-:W-:-:S07]  /*11a0*/  LEPC R20, `(.L_x_14) ;  /* 0x000000001014794e */ /* 0x000fce0000000000 */
[----:B0-----:R-:W-:Y:S05]  /*11b0*/  CALL.ABS.NOINC R8 ;  /* 0x0000000008007343 */ /* 0x001fea0003c00000 */
.L_x_14:
[----:B------:R-:W0:Y:S01]  /*11c0*/  LDC.64 R16, c[0x0][0x3a8] ;  /* 0x0000ea00ff107b82 */ /* 0x000e220000000a00 */
[C---:B------:R-:W-:Y:S02]  /*11d0*/  R2UR UR4, R36.reuse ;  /* 0x00000000240472ca */ /* 0x040fe400000e0000 */
[C---:B------:R-:W-:Y:S02]  /*11e0*/  R2UR UR5, R37.reuse ;  /* 0x00000000250572ca */ /* 0x040fe400000e0000 */
[C---:B------:R-:W-:Y:S02]  /*11f0*/  R2UR UR6, R36.reuse ;  /* 0x00000000240672ca */ /* 0x040fe400000e0000 */
[C---:B------:R-:W-:Y:S02]  /*1200*/  R2UR UR7, R37.reuse ;  /* 0x00000000250772ca */ /* 0x040fe400000e0000 */
[----:B------:R-:W-:Y:S02]  /*1210*/  R2UR UR8, R36 ;  /* 0x00000000240872ca */ /* 0x000fe400000e0000 */
[----:B------:R-:W-:-:S05]  /*1220*/  R2UR UR9, R37 ;  /* 0x00000000250972ca */ /* 0x000fca00000e0000 */
[----:B------:R-:W2:Y:S04]  /*1230*/  LDG.E.64 R4, desc[UR4][R22.64] ;  /* 0x0000000416047981 */ /* 0x000ea8000c1e1b00 */
[----:B------:R-:W2:Y:S01]  /*1240*/  LDG.E.64 R6, desc[UR6][R18.64] ;  /* 0x0000000612067981 */ /* 0x000ea2000c1e1b00 */
[----:B0-----:R-:W-:-:S05]  /*1250*/  IMAD.WIDE R16, R29, 0x8, R16 ;  /* 0x000000081d107825 */ /* 0x001fca00078e0210 */
[----:B------:R-:W2:Y:S02]  /*1260*/  LDG.E.64 R8, desc[UR8][R16.64] ;  /* 0x0000000810087981 */ /* 0x000ea4000c1e1b00 */
[----:B--2---:R-:W-:-:S07]  /*1270*/  DFMA R4, R4, R6, R8 ;  /* 0x000000060404722b */ /* 0x004fce0000000008 */
[----:B------:R0:W-:Y:S01]  /*1280*/  STG.E.64 desc[UR4][R16.64], R4 ;  /* 0x0000000410007986 */ /* 0x0001e2000c101b04 */
[----:B------:R-:W-:Y:S01]  /*1290*/  VIADD R0, R26, 0x1 ;  /* 0x000000011a007836 */ /* 0x000fe20000000000 */
[----:B------:R1:W2:Y:S01]  /*12a0*/  LDC.64 R8, c[0x4][R31] ;  /* 0x010000001f087b82 */ /* 0x0002a20000000a00 */
[----:B------:R-:W0:Y:S01]  /*12b0*/  LDCU.64 UR4, c[0x4][0x18] ;  /* 0x01000300ff0477ac */ /* 0x000e220008000a00 */
[----:B------:R-:W3:Y:S04]  /*12c0*/  LDG.E.64 R10, desc[UR6][R22.64] ;  /* 0x00000006160a7981 */ /* 0x000ee8000c1e1b00 */
[----:B------:R-:W4:Y:S04]  /*12d0*/  LDG.E.64 R12, desc[UR8][R18.64+0x8] ;  /* 0x00000808120c7981 */ /* 0x000f28000c1e1b00 */
[----:B------:R-:W-:Y:S04]  /*12e0*/  STL [R1+0x10], R0 ;  /* 0x0000100001007387 */ /* 0x000fe80000100800 */
[----:B------:R-:W-:Y:S01]  /*12f0*/  STL.64 [R1+0x8], R24 ;  /* 0x0000081801007387 */ /* 0x000fe20000100a00 */
[----:B------:R-:W-:-:S02]  /*1300*/  VIADD R7, R29, 0x1 ;  /* 0x000000011d077836 */ /* 0x000fc40000000000 */
[----:B------:R-:W-:Y:S02]  /*1310*/  IMAD.MOV.U32 R6, RZ, RZ, R28 ;  /* 0x000000ffff067224 */ /* 0x000fe400078e001c */
[----:B0-----:R-:W-:Y:S02]  /*1320*/  IMAD.U32 R4, RZ, RZ, UR4 ;  /* 0x00000004ff047e24 */ /* 0x001fe4000f8e00ff */
[----:B------:R-:W-:Y:S01]  /*1330*/  IMAD.U32 R5, RZ, RZ, UR5 ;  /* 0x00000005ff057e24 */ /* 0x000fe2000f8e00ff */
[----:B------:R0:W-:Y:S02]  /*1340*/  STL.64 [R1], R6 ;  /* 0x0000000601007387 */ /* 0x0001e40000100a00 */
[----:B0-----:R-:W-:Y:S02]  /*1350*/  IMAD.MOV.U32 R6, RZ, RZ, R30 ;  /* 0x000000ffff067224 */ /* 0x001fe400078e001e */
[----:B------:R-:W-:Y:S01]  /*1360*/  IMAD.MOV.U32 R7, RZ, RZ, R2 ;  /* 0x000000ffff077224 */ /* 0x000fe200078e0002 */
[----:B---3--:R1:W-:Y:S04]  /*1370*/  STL.64 [R1+0x18], R10 ;  /* 0x0000180a01007387 */ /* 0x0083e80000100a00 */
[----:B--2-4-:R1:W-:Y:S02]  /*1380*/  STL.64 [R1+0x20], R12 ;  /* 0x0000200c01007387 */ /* 0x0143e40000100a00 */
[----:B------:R-:W-:-:S07]  /*1390*/  LEPC R20, `(.L_x_15) ;  /* 0x000000001014794e */ /* 0x000fce0000000000 */
[----:B-1----:R-:W-:Y:S05]  /*13a0*/  CALL.ABS.NOINC R8 ;  /* 0x0000000008007343 */ /* 0x002fea0003c00000 */
.L_x_15:
[C---:B------:R-:W-:Y:S02]  /*13b0*/  R2UR UR4, R36.reuse ;  /* 0x00000000240472ca */ /* 0x040fe400000e0000 */
[C---:B------:R-:W-:Y:S02]  /*13c0*/  R2UR UR5, R37.reuse ;  /* 0x00000000250572ca */ /* 0x040fe400000e0000 */
[C---:B------:R-:W-:Y:S02]  /*13d0*/  R2UR UR6, R36.reuse ;  /* 0x00000000240672ca */ /* 0x040fe400000e0000 */
[C---:B------:R-:W-:Y:S02]  /*13e0*/  R2UR UR7, R37.reuse ;  /* 0x00000000250772ca */ /* 0x040fe400000e0000 */
[----:B------:R-:W-:Y:S02]  /*13f0*/  R2UR UR8, R36 ;  /* 0x00000000240872ca */ /* 0x000fe400000e0000 */
[----:B------:R-:W-:-:S05]  /*1400*/  R2UR UR9, R37 ;  /* 0x00000000250972ca */ /* 0x000fca00000e0000 */
[----:B------:R-:W2:Y:S04]  /*1410*/  LDG.E.64 R4, desc[UR4][R22.64] ;  /* 0x0000000416047981 */ /* 0x000ea8000c1e1b00 */
[----:B------:R-:W2:Y:S04]  /*1420*/  LDG.E.64 R6, desc[UR6][R18.64+0x8] ;  /* 0x0000080612067981 */ /* 0x000ea8000c1e1b00 */
[----:B------:R-:W2:Y:S02]  /*1430*/  LDG.E.64 R8, desc[UR8][R16.64+0x8] ;  /* 0x0000080810087981 */ /* 0x000ea4000c1e1b00 */
[----:B--2---:R-:W-:Y:S01]  /*1440*/  DFMA R4, R4, R6, R8 ;  /* 0x000000060404722b */ /* 0x004fe20000000008 */
[----:B------:R-:W-:Y:S01]  /*1450*/  VIADD R0, R26, 0x2 ;  /* 0x000000021a007836 */ /* 0x000fe20000000000 */
[----:B------:R-:W-:Y:S01]  /*1460*/  STL.64 [R1+0x8], R24 ;  /* 0x0000081801007387 */ /* 0x000fe20000100a00 */
[----:B------:R-:W-:-:S02]  /*1470*/  VIADD R7, R29, 0x2 ;  /* 0x000000021d077836 */ /* 0x000fc40000000000 */
[----:B------:R-:W-:Y:S02]  /*1480*/  IMAD.MOV.U32 R6, RZ, RZ, R28 ;  /* 0x000000ffff067224 */ /* 0x000fe400078e001c */
[----:B------:R0:W-:Y:S01]  /*1490*/  STG.E.64 desc[UR4][R16.64+0x8], R4 ;  /* 0x0000080410007986 */ /* 0x0001e2000c101b04 */
[----:B------:R1:W2:Y:S01]  /*14a0*/  LDC.64 R8, c[0x4][R31] ;  /* 0x010000001f087b82 */ /* 0x0002a20000000a00 */
[----:B------:R-:W0:Y:S02]  /*14b0*/  LDCU.64 UR4, c[0x4][0x18] ;  /* 0x01000300ff0477ac */ /* 0x000e240008000a00 */
[----:B------:R-:W3:Y:S04]  /*14c0*/  LDG.E.64 R10, desc[UR6][R22.64] ;  /* 0x00000006160a7981 */ /* 0x000ee8000c1e1b00 */
[----:B------:R-:W4:Y:S04]  /*14d0*/  LDG.E.64 R12, desc[UR8][R18.64+0x10] ;  /* 0x00001008120c7981 */ /* 0x000f28000c1e1b00 */
[----:B------:R-:W-:Y:S04]  /*14e0*/  STL [R1+0x10], R0 ;  /* 0x0000100001007387 */ /* 0x000fe80000100800 */
[----:B------:R5:W-:Y:S01]  /*14f0*/  STL.64 [R1], R6 ;  /* 0x0000000601007387 */ /* 0x000be20000100a00 */
[----:B0-----:R-:W-:-:S02]  /*1500*/  IMAD.U32 R4, RZ, RZ, UR4 ;  /* 0x00000004ff047e24 */ /* 0x001fc4000f8e00ff */
[----:B------:R-:W-:Y:S02]  /*1510*/  IMAD.U32 R5, RZ, RZ, UR5 ;  /* 0x00000005ff057e24 */ /* 0x000fe4000f8e00ff */
[----:B-----5:R-:W-:Y:S02]  /*1520*/  IMAD.MOV.U32 R6, RZ, RZ, R30 ;  /* 0x000000ffff067224 */ /* 0x020fe400078e001e */
[----:B------:R-:W-:Y:S01]  /*1530*/  IMAD.MOV.U32 R7, RZ, RZ, R2 ;  /* 0x000000ffff077224 */ /* 0x000fe200078e0002 */
[----:B---3--:R1:W-:Y:S04]  /*1540*/  STL.64 [R1+0x18], R10 ;  /* 0x0000180a01007387 */ /* 0x0083e80000100a00 */
[----:B--2-4-:R1:W-:Y:S02]  /*1550*/  STL.64 [R1+0x20], R12 ;  /* 0x0000200c01007387 */ /* 0x0143e40000100a00 */
[----:B------:R-:W-:-:S07]  /*1560*/  LEPC R20, `(.L_x_16) ;  /* 0x000000001014794e */ /* 0x000fce0000000000 */
[----:B-1----:R-:W-:Y:S05]  /*1570*/  CALL.ABS.NOINC R8 ;  /* 0x0000000008007343 */ /* 0x002fea0003c00000 */
.L_x_16:
        /* <DEDUP_REMOVED lines=29> */
.L_x_17:
        /* <DEDUP_REMOVED lines=29> */
.L_x_18:
        /* <DEDUP_REMOVED lines=29> */
.L_x_19:
        /* <DEDUP_REMOVED lines=29> */
.L_x_20:
        /* <DEDUP_REMOVED lines=29> */
.L_x_21:
        /* <DEDUP_REMOVED lines=8> */
[----:B------:R-:W2:Y:S01]  /*1f10*/  LDG.E.64 R6, desc[UR8][R16.64+0x38] ;  /* 0x0000380810067981 */ /* 0x000ea2000c1e1b00 */
[----:B------:R-:W-:Y:S02]  /*1f20*/  VIADD R26, R26, 0x8 ;  /* 0x000000081a1a7836 */ /* 0x000fe40000000000 */
[----:B------:R-:W-:-:S02]  /*1f30*/  VIADD R35, R35, 0x8 ;  /* 0x0000000823237836 */ /* 0x000fc40000000000 */
[----:B------:R-:W-:Y:S01]  /*1f40*/  VIADD R29, R29, 0x8 ;  /* 0x000000081d1d7836 */ /* 0x000fe20000000000 */
[----:B------:R-:W-:Y:S01]  /*1f50*/  ISETP.NE.AND P0, PT, R26, R33, PT ;  /* 0x000000211a00720c */ /* 0x000fe20003f05270 */
[----:B--2---:R-:W-:-:S07]  /*1f60*/  DFMA R4, R4, R18, R6 ;  /* 0x000000120404722b */ /* 0x004fce0000000006 */
[----:B------:R0:W-:Y:S05]  /*1f70*/  STG.E.64 desc[UR4][R16.64+0x38], R4 ;  /* 0x0000380410007986 */ /* 0x0001ea000c101b04 */
[----:B------:R-:W-:Y:S05]  /*1f80*/  @P0 BRA `(.L_x_22) ;  /* 0xfffffff000340947 */ /* 0x000fea000383ffff */
[----:B------:R-:W-:Y:S05]  /*1f90*/  BSYNC.RECONVERGENT B6 ;  /* 0x0000000000067941 */ /* 0x000fea0003800200 */
.L_x_13:
[----:B------:R-:W-:-:S07]  /*1fa0*/  IMAD.MOV.U32 R18, RZ, RZ, R33 ;  /* 0x000000ffff127224 */ /* 0x000fce00078e0021 */
.L_x_12:
[----:B------:R-:W-:-:S13]  /*1fb0*/  ISETP.NE.AND P0, PT, R32, RZ, PT ;  /* 0x000000ff2000720c */ /* 0x000fda0003f05270 */
[----:B------:R-:W-:Y:S05]  /*1fc0*/  @!P0 BRA `(.L_x_23) ;  /* 0x0000000c00c48947 */ /* 0x000fea0003800000 */
[----:B------:R-:W-:-:S05]  /*1fd0*/  VIADD R0, R32, 0xffffffff ;  /* 0xffffffff20007836 */ /* 0x000fca0000000000 */
[----:B------:R-:W-:-:S13]  /*1fe0*/  ISETP.GE.U32.AND P0, PT, R0, 0x3, PT ;  /* 0x000000030000780c */ /* 0x000fda0003f06070 */
[----:B------:R-:W-:Y:S05]  /*1ff0*/  @!P0 BRA `(.L_x_24) ;  /* 0x0000000400f48947 */ /* 0x000fea0003800000 */
[----:B------:R-:W1:Y:S01]  /*2000*/  LDC.64 R38, c[0x0][0x388] ;  /* 0x0000e200ff267b82 */ /* 0x000e620000000a00 */
[----:B------:R-:W-:Y:S01]  /*2010*/  R2UR UR4, R36 ;  /* 0x00000000240472ca */ /* 0x000fe200000e0000 */
[----:B------:R-:W-:Y:S01]  /*2020*/  IMAD.IADD R3, R18, 0x1, R34 ;  /* 0x0000000112037824 */ /* 0x000fe200078e0222 */
[C---:B------:R-:W-:Y:S02]  /*2030*/  R2UR UR5, R37.reuse ;  /* 0x00000000250572ca */ /* 0x040fe400000e0000 */
[----:B------:R-:W-:Y:S02]  /*2040*/  R2UR UR6, R36 ;  /* 0x00000000240672ca */ /* 0x000fe400000e0000 */
[----:B------:R-:W-:-:S09]  /*2050*/  R2UR UR7, R37 ;  /* 0x00000000250772ca */ /* 0x000fd200000e0000 */
[----:B------:R-:W2:Y:S01]  /*2060*/  LDG.E.64 R10, desc[UR4][R22.64] ;  /* 0x00000004160a7981 */ /* 0x000ea2000c1e1b00 */
[----:B------:R-:W-:Y:S01]  /*2070*/  MOV R19, 0x0 ;  /* 0x0000000000137802 */ /* 0x000fe20000000f00 */
[----:B------:R-:W0:Y:S01]  /*2080*/  LDCU.64 UR4, c[0x4][0x18] ;  /* 0x01000300ff0477ac */ /* 0x000e220008000a00 */
[----:B-1----:R-:W-:-:S05]  /*2090*/  IMAD.WIDE R38, R3, 0x8, R38 ;  /* 0x0000000803267825 */ /* 0x002fca00078e0226 */
[----:B------:R-:W3:Y:S01]  /*20a0*/  LDG.E.64 R12, desc[UR6][R38.64] ;  /* 0x00000006260c7981 */ /* 0x000ee2000c1e1b00 */
[----:B------:R1:W4:Y:S03]  /*20b0*/  LDC.64 R8, c[0x4][R19] ;  /* 0x0100000013087b82 */ /* 0x0003260000000a00 */
[----:B------:R1:W-:Y:S04]  /*20c0*/  STL.64 [R1], R28 ;  /* 0x0000001c01007387 */ /* 0x0003e80000100a00 */
[----:B------:R1:W-:Y:S04]  /*20d0*/  STL.64 [R1+0x8], R24 ;  /* 0x0000081801007387 */ /* 0x0003e80000100a00 */
[----:B------:R1:W-:Y:S01]  /*20e0*/  STL [R1+0x10], R18 ;  /* 0x0000101201007387 */ /* 0x0003e20000100800 */
[----:B0-----:R-:W-:-:S02]  /*20f0*/  IMAD.U32 R4, RZ, RZ, UR4 ;  /* 0x00000004ff047e24 */ /* 0x001fc4000f8e00ff */
[----:B------:R-:W-:Y:S02]  /*2100*/  IMAD.U32 R5, RZ, RZ, UR5 ;  /* 0x00000005ff057e24 */ /* 0x000fe4000f8e00ff */
[----:B------:R-:W-:Y:S02]  /*2110*/  IMAD.MOV.U32 R6, RZ, RZ, R30 ;  /* 0x000000ffff067224 */ /* 0x000fe400078e001e */
[----:B------:R-:W-:Y:S01]  /*2120*/  IMAD.MOV.U32 R7, RZ, RZ, R2 ;  /* 0x000000ffff077224 */ /* 0x000fe200078e0002 */
[----:B--2---:R1:W-:Y:S04]  /*2130*/  STL.64 [R1+0x18], R10 ;  /* 0x0000180a01007387 */ /* 0x0043e80000100a00 */
[----:B---34-:R1:W-:Y:S02]  /*2140*/  STL.64 [R1+0x20], R12 ;  /* 0x0000200c01007387 */ /* 0x0183e40000100a00 */
[----:B------:R-:W-:-:S07]  /*2150*/  LEPC R20, `(.L_x_25) ;  /* 0x000000001014794e */ /* 0x000fce0000000000 */
[----:B-1----:R-:W-:Y:S05]  /*2160*/  CALL.ABS.NOINC R8 ;  /* 0x0000000008007343 */ /* 0x002fea0003c00000 */
.L_x_25:
        /* <DEDUP_REMOVED lines=13> */
[----:B------:R-:W-:Y:S02]  /*2240*/  VIADD R15, R29, 0x1 ;  /* 0x000000011d0f7836 */ /* 0x000fe40000000000 */
[----:B------:R-:W-:Y:S01]  /*2250*/  IMAD.MOV.U32 R14, RZ, RZ, R28 ;  /* 0x000000ffff0e7224 */ /* 0x000fe200078e001c */
[----:B------:R-:W2:Y:S01]  /*2260*/  LDG.E.64 R10, desc[UR6][R22.64] ;  /* 0x00000006160a7981 */ /* 0x000ea2000c1e1b00 */
[----:B------:R-:W-:Y:S01]  /*2270*/  VIADD R0, R18, 0x1 ;  /* 0x0000000112007836 */ /* 0x000fe20000000000 */
[----:B------:R1:W3:Y:S01]  /*2280*/  LDC.64 R8, c[0x4][R19] ;  /* 0x0100000013087b82 */ /* 0x0002e20000000a00 */
[----:B------:R-:W0:Y:S01]  /*2290*/  LDCU.64 UR4, c[0x4][0x18] ;  /* 0x01000300ff0477ac */ /* 0x000e220008000a00 */
[----:B------:R-:W4:Y:S04]  /*22a0*/  LDG.E.64 R12, desc[UR8][R38.64+0x8] ;  /* 0x00000808260c7981 */ /* 0x000f28000c1e1b00 */
[----:B------:R1:W-:Y:S04]  /*22b0*/  STL.64 [R1], R14 ;  /* 0x0000000e01007387 */ /* 0x0003e80000100a00 */
[----:B------:R1:W-:Y:S04]  /*22c0*/  STL [R1+0x10], R0 ;  /* 0x0000100001007387 */ /* 0x0003e80000100800 */
[----:B------:R1:W-:Y:S01]  /*22d0*/  STL.64 [R1+0x8], R24 ;  /* 0x0000081801007387 */ /* 0x0003e20000100a00 */
[----:B------:R-:W-:-:S02]  /*22e0*/  IMAD.MOV.U32 R6, RZ, RZ, R30 ;  /* 0x000000ffff067224 */ /* 0x000fc400078e001e */
[----:B------:R-:W-:Y:S02]  /*22f0*/  IMAD.MOV.U32 R7, RZ, RZ, R2 ;  /* 0x000000ffff077224 */ /* 0x000fe400078e0002 */
[----:B0-----:R-:W-:Y:S02]  /*2300*/  IMAD.U32 R4, RZ, RZ, UR4 ;  /* 0x00000004ff047e24 */ /* 0x001fe4000f8e00ff */
[----:B------:R-:W-:Y:S01]  /*2310*/  IMAD.U32 R5, RZ, RZ, UR5 ;  /* 0x00000005ff057e24 */ /* 0x000fe2000f8e00ff */
[----:B--2---:R1:W-:Y:S04]  /*2320*/  STL.64 [R1+0x18], R10 ;  /* 0x0000180a01007387 */ /* 0x0043e80000100a00 */
[----:B---34-:R1:W-:Y:S02]  /*2330*/  STL.64 [R1+0x20], R12 ;  /* 0x0000200c01007387 */ /* 0x0183e40000100a00 */
[----:B------:R-:W-:-:S07]  /*2340*/  LEPC R20, `(.L_x_26) ;  /* 0x000000001014794e */ /* 0x000fce0000000000 */
[----:B-1----:R-:W-:Y:S05]  /*2350*/  CALL.ABS.NOINC R8 ;  /* 0x0000000008007343 */ /* 0x002fea0003c00000 */
.L_x_26:
        /* <DEDUP_REMOVED lines=17> */
[----:B------:R-:W4:Y:S01]  /*2470*/  LDG.E.64 R12, desc[UR8][R38.64+0x10] ;  /* 0x00001008260c7981 */ /* 0x000f22000c1e1b00 */
[----:B------:R-:W-:Y:S02]  /*2480*/  IMAD.MOV.U32 R6, RZ, RZ, R30 ;  /* 0x000000ffff067224 */ /* 0x000fe400078e001e */
[----:B------:R-:W-:Y:S01]  /*2490*/  IMAD.MOV.U32 R7, RZ, RZ, R2 ;  /* 0x000000ffff077224 */ /* 0x000fe200078e0002 */
[----:B------:R1:W-:Y:S04]  /*24a0*/  STL.64 [R1], R14 ;  /* 0x0000000e01007387 */ /* 0x0003e80000100a00 */
[----:B------:R1:W-:Y:S04]  /*24b0*/  STL [R1+0x10], R0 ;  /* 0x0000100001007387 */ /* 0x0003e80000100800 */
[----:B------:R1:W-:Y:S01]  /*24c0*/  STL.64 [R1+0x8], R24 ;  /* 0x0000081801007387 */ /* 0x0003e20000100a00 */
[----:B0-----:R-:W-:-:S02]  /*24d0*/  IMAD.U32 R4, RZ, RZ, UR4 ;  /* 0x00000004ff047e24 */ /* 0x001fc4000f8e00ff */
[----:B------:R-:W-:Y:S01]  /*24e0*/  IMAD.U32 R5, RZ, RZ, UR5 ;  /* 0x00000005ff057e24 */ /* 0x000fe2000f8e00ff */
[----:B--2---:R1:W-:Y:S04]  /*24f0*/  STL.64 [R1+0x18], R10 ;  /* 0x0000180a01007387 */ /* 0x0043e80000100a00 */
[----:B---34-:R1:W-:Y:S02]  /*2500*/  STL.64 [R1+0x20], R12 ;  /* 0x0000200c01007387 */ /* 0x0183e40000100a00 */
[----:B------:R-:W-:-:S07]  /*2510*/  LEPC R20, `(.L_x_27) ;  /* 0x000000001014794e */ /* 0x000fce0000000000 */
[----:B-1----:R-:W-:Y:S05]  /*2520*/  CALL.ABS.NOINC R8 ;  /* 0x0000000008007343 */ /* 0x002fea0003c00000 */
.L_x_27:
        /* <DEDUP_REMOVED lines=29> */
.L_x_28:
        /* <DEDUP_REMOVED lines=10> */
[----:B------:R-:W-:Y:S01]  /*27a0*/  VIADD R29, R29, 0x4 ;  /* 0x000000041d1d7836 */ /* 0x000fe20000000000 */
[----:B--2---:R-:W-:-:S07]  /*27b0*/  DFMA R4, R4, R38, R6 ;  /* 0x000000260404722b */ /* 0x004fce0000000006 */
[----:B------:R1:W-:Y:S04]  /*27c0*/  STG.E.64 desc[UR4][R16.64+0x18], R4 ;  /* 0x0000180410007986 */ /* 0x0003e8000c101b04 */
.L_x_24:
[----:B------:R-:W2:Y:S02]  /*27d0*/  LDCU UR4, c[0x0][0x398] ;  /* 0x00007300ff0477ac */ /* 0x000ea40008000800 */
[----:B--2---:R-:W-:-:S09]  /*27e0*/  ULOP3.LUT UP0, UR4, UR4, 0x3, URZ, 0xc0, !UPT ;  /* 0x0000000304047892 */ /* 0x004fd2000f80c0ff */
[----:B------:R-:W-:Y:S05]  /*27f0*/  BRA.U !UP0, `(.L_x_23) ;  /* 0x0000000508b87547 */ /* 0x000fea000b800000 */
[----:B------:R-:W-:-:S09]  /*2800*/  UISETP.NE.AND UP0, UPT, UR4, 0x1, UPT ;  /* 0x000000010400788c */ /* 0x000fd2000bf05270 */
[----:B------:R-:W-:Y:S05]  /*2810*/  BRA.U !UP0, `(.L_x_29) ;  /* 0x00000005080c7547 */ /* 0x000fea000b800000 */
[----:B------:R-:W2:Y:S01]  /*2820*/  LDC.64 R38, c[0x0][0x388] ;  /* 0x0000e200ff267b82 */ /* 0x000ea20000000a00 */
[----:B------:R-:W-:Y:S01]  /*2830*/  R2UR UR4, R36 ;  /* 0x00000000240472ca */ /* 0x000fe200000e0000 */
[----:B------:R-:W-:Y:S01]  /*2840*/  IMAD.IADD R3, R18, 0x1, R34 ;  /* 0x0000000112037824 */ /* 0x000fe200078e0222 */
[C---:B------:R-:W-:Y:S02]  /*2850*/  R2UR UR5, R37.reuse ;  /* 0x00000000250572ca */ /* 0x040fe400000e0000 */
[----:B------:R-:W-:Y:S02]  /*2860*/  R2UR UR6, R36 ;  /* 0x00000000240672ca */ /* 0x000fe400000e0000 */
[----:B------:R-:W-:-:S09]  /*2870*/  R2UR UR7, R37 ;  /* 0x00000000250772ca */ /* 0x000fd200000e0000 */
[----:B------:R-:W3:Y:S01]  /*2880*/  LDG.E.64 R10, desc[UR4][R22.64] ;  /* 0x00000004160a7981 */ /* 0x000ee2000c1e1b00 */
[----:B------:R-:W-:Y:S01]  /*2890*/  MOV R19, 0x0 ;  /* 0x0000000000137802 */ /* 0x000fe20000000f00 */
[----:B------:R-:W0:Y:S01]  /*28a0*/  LDCU.64 UR4, c[0x4][0x18] ;  /* 0x01000300ff0477ac */ /* 0x000e220008000a00 */
[----:B--2---:R-:W-:-:S05]  /*28b0*/  IMAD.WIDE R38, R3, 0x8, R38 ;  /* 0x0000000803267825 */ /* 0x004fca00078e0226 */
[----:B------:R-:W2:Y:S01]  /*28c0*/  LDG.E.64 R12, desc[UR6][R38.64] ;  /* 0x00000006260c7981 */ /* 0x000ea2000c1e1b00 */
[----:B------:R4:W2:Y:S03]  /*28d0*/  LDC.64 R8, c[0x4][R19] ;  /* 0x0100000013087b82 */ /* 0x0008a60000000a00 */
[----:B------:R4:W-:Y:S04]  /*28e0*/  STL.64 [R1], R28 ;  /* 0x0000001c01007387 */ /* 0x0009e80000100a00 */
[----:B------:R4:W-:Y:S04]  /*28f0*/  STL.64 [R1+0x8], R24 ;  /* 0x0000081801007387 */ /* 0x0009e80000100a00 */
[----:B------:R4:W-:Y:S01]  /*2900*/  STL [R1+0x10], R18 ;  /* 0x0000101201007387 */ /* 0x0009e20000100800 */
[----:B01----:R-:W-:-:S02]  /*2910*/  IMAD.U32 R4, RZ, RZ, UR4 ;  /* 0x00000004ff047e24 */ /* 0x003fc4000f8e00ff */
[----:B------:R-:W-:Y:S02]  /*2920*/  IMAD.U32 R5, RZ, RZ, UR5 ;  /* 0x00000005ff057e24 */ /* 0x000fe4000f8e00ff */
[----:B------:R-:W-:Y:S02]  /*2930*/  IMAD.MOV.U32 R6, RZ, RZ, R30 ;  /* 0x000000ffff067224 */ /* 0x000fe400078e001e */
[----:B------:R-:W-:Y:S01]  /*2940*/  IMAD.MOV.U32 R7, RZ, RZ, R2 ;  /* 0x000000ffff077224 */ /* 0x000fe200078e0002 */
[----:B---3--:R4:W-:Y:S04]  /*2950*/  STL.64 [R1+0x18], R10 ;  /* 0x0000180a01007387 */ /* 0x0089e80000100a00 */
[----:B--2---:R4:W-:Y:S02]  /*2960*/  STL.64 [R1+0x20], R12 ;  /* 0x0000200c01007387 */ /* 0x0049e40000100a00 */
[----:B------:R-:W-:-:S07]  /*2970*/  LEPC R20, `(.L_x_30) ;  /* 0x000000001014794e */ /* 0x000fce0000000000 */
[----:B----4-:R-:W-:Y:S05]  /*2980*/  CALL.ABS.NOINC R8 ;  /* 0x0000000008007343 */ /* 0x010fea0003c00000 */
.L_x_30:
        /* <DEDUP_REMOVED lines=31> */
.L_x_31:
        /* <DEDUP_REMOVED lines=13> */
.L_x_29:
[----:B------:R-:W3:Y:S02]  /*2c50*/  LDCU UR4, c[0x0][0x398] ;  /* 0x00007300ff0477ac */ /* 0x000ee40008000800 */
[----:B---3--:R-:W-:-:S04]  /*2c60*/  ULOP3.LUT UR4, UR4, 0x1, URZ, 0xc0, !UPT ;  /* 0x0000000104047892 */ /* 0x008fc8000f8ec0ff */
[----:B------:R-:W-:-:S09]  /*2c70*/  UISETP.NE.U32.AND UP0, UPT, UR4, 0x1, UPT ;  /* 0x000000010400788c */ /* 0x000fd2000bf05070 */
[----:B------:R-:W-:Y:S05]  /*2c80*/  BRA.U UP0, `(.L_x_23) ;  /* 0x0000000100947547 */ /* 0x000fea000b800000 */
[----:B012---:R-:W0:Y:S01]  /*2c90*/  LDC.64 R16, c[0x0][0x388] ;  /* 0x0000e200ff107b82 */ /* 0x007e220000000a00 */
[----:B------:R-:W-:Y:S01]  /*2ca0*/  R2UR UR4, R36 ;  /* 0x00000000240472ca */ /* 0x000fe200000e0000 */
[----:B------:R-:W-:Y:S01]  /*2cb0*/  IMAD.IADD R3, R18, 0x1, R34 ;  /* 0x0000000112037824 */ /* 0x000fe200078e0222 */
        /* <DEDUP_REMOVED lines=8> */
[----:B------:R-:W0:Y:S03]  /*2d40*/  LDC.64 R8, c[0x4][R8] ;  /* 0x0100000008087b82 */ /* 0x000e260000000a00 */
[----:B------:R4:W-:Y:S04]  /*2d50*/  STL [R1+0x10], R18 ;  /* 0x0000101201007387 */ /* 0x0009e80000100800 */
[----:B------:R4:W-:Y:S04]  /*2d60*/  STL.64 [R1], R28 ;  /* 0x0000001c01007387 */ /* 0x0009e80000100a00 */
[----:B------:R4:W-:Y:S01]  /*2d70*/  STL.64 [R1+0x8], R24 ;  /* 0x0000081801007387 */ /* 0x0009e20000100a00 */
[----:B-1----:R-:W-:-:S02]  /*2d80*/  IMAD.U32 R4, RZ, RZ, UR4 ;  /* 0x00000004ff047e24 */ /* 0x002fc4000f8e00ff */
[----:B------:R-:W-:Y:S02]  /*2d90*/  IMAD.U32 R5, RZ, RZ, UR5 ;  /* 0x00000005ff057e24 */ /* 0x000fe4000f8e00ff */
[----:B------:R-:W-:Y:S02]  /*2da0*/  IMAD.MOV.U32 R6, RZ, RZ, R30 ;  /* 0x000000ffff067224 */ /* 0x000fe400078e001e */
[----:B------:R-:W-:Y:S01]  /*2db0*/  IMAD.MOV.U32 R7, RZ, RZ, R2 ;  /* 0x000000ffff077224 */ /* 0x000fe200078e0002 */
[----:B--2---:R4:W-:Y:S04]  /*2dc0*/  STL.64 [R1+0x18], R10 ;  /* 0x0000180a01007387 */ /* 0x0049e80000100a00 */
[----:B0--3--:R4:W-:Y:S02]  /*2dd0*/  STL.64 [R1+0x20], R12 ;  /* 0x0000200c01007387 */ /* 0x0099e40000100a00 */
[----:B------:R-:W-:-:S07]  /*2de0*/  LEPC R20, `(.L_x_32) ;  /* 0x000000001014794e */ /* 0x000fce0000000000 */
[----:B----4-:R-:W-:Y:S05]  /*2df0*/  CALL.ABS.NOINC R8 ;  /* 0x0000000008007343 */ /* 0x010fea0003c00000 */
.L_x_32:
        /* <DEDUP_REMOVED lines=10> */
[----:B------:R-:W2:Y:S01]  /*2ea0*/  LDG.E.64 R4, desc[UR8][R6.64] ;  /* 0x0000000806047981 */ /* 0x000ea2000c1e1b00 */
[----:B------:R-:W-:Y:S01]  /*2eb0*/  VIADD R29, R29, 0x1 ;  /* 0x000000011d1d7836 */ /* 0x000fe20000000000 */
[----:B--2---:R-:W-:-:S07]  /*2ec0*/  DFMA R4, R22, R16, R4 ;  /* 0x000000101604722b */ /* 0x004fce0000000004 */
[----:B------:R3:W-:Y:S04]  /*2ed0*/  STG.E.64 desc[UR4][R6.64], R4 ;  /* 0x0000000406007986 */ /* 0x0007e8000c101b04 */
.L_x_23:
[----:B------:R-:W4:Y:S01]  /*2ee0*/  LDCU UR4, c[0x0][0x398] ;  /* 0x00007300ff0477ac */ /* 0x000f220008000800 */
[----:B------:R-:W-:-:S05]  /*2ef0*/  VIADD R25, R25, 0x1 ;  /* 0x0000000119197836 */ /* 0x000fca0000000000 */
[----:B----4-:R-:W-:-:S13]  /*2f00*/  ISETP.NE.AND P0, PT, R25, UR4, PT ;  /* 0x0000000419007c0c */ /* 0x010fda000bf05270 */
[----:B------:R-:W-:Y:S05]  /*2f10*/  @P0 BRA `(.L_x_33) ;  /* 0xffffffe000200947 */ /* 0x000fea000383ffff */
[----:B------:R-:W-:Y:S05]  /*2f20*/  BSYNC.RECONVERGENT B7 ;  /* 0x0000000000077941 */ /* 0x000fea0003800200 */
.L_x_11:
[----:B------:R-:W4:Y:S01]  /*2f30*/  LDCU UR4, c[0x0][0x384] ;  /* 0x00007080ff0477ac */ /* 0x000f220008000800 */
[----:B------:R-:W-:Y:S01]  /*2f40*/  ISETP.GE.AND P0, PT, R29, R27, PT ;  /* 0x0000001b1d00720c */ /* 0x000fe20003f06270 */
[----:B------:R-:W-:Y:S02]  /*2f50*/  VIADD R24, R24, 0x1 ;  /* 0x0000000118187836 */ /* 0x000fe40000000000 */
[----:B----4-:R-:W-:-:S10]  /*2f60*/  VIADD R34, R34, UR4 ;  /* 0x0000000422227c36 */ /* 0x010fd40008000000 */
[----:B------:R-:W-:Y:S05]  /*2f70*/  @!P0 BRA `(.L_x_34) ;  /* 0xffffffe000008947 */ /* 0x000fea000383ffff */
[----:B------:R-:W-:Y:S05]  /*2f80*/  EXIT ;  /* 0x000000000000794d */ /* 0x000fea0003800000 */
.L_x_35:
        /* <DEDUP_REMOVED lines=15> */
.L_x_41:


//--------------------- .text.powers              --------------------------
	.section	.text.powers,"ax",@progbits
	.align	128
        .global         powers
        .type           powers,@function
        .size           powers,(.L_x_42 - powers)
        .other          powers,@"STO_CUDA_ENTRY STV_DEFAULT"
powers:
.text.powers:
[----:B------:R-:W-:Y:S01]  /*0000*/  LDC R1, c[0x0][0x37c] ;  /* 0x0000df00ff017b82 */ /* 0x000fe20000000800 */
[----:B------:R-:W0:Y:S07]  /*0010*/  S2R R7, SR_CTAID.X ;  /* 0x0000000000077919 */ /* 0x000e2e0000002500 */
[----:B------:R-:W1:Y:S01]  /*0020*/  LDC.64 R2, c[0x0][0x388] ;  /* 0x0000e200ff027b82 */ /* 0x000e620000000a00 */
[----:B------:R-:W0:Y:S01]  /*0030*/  LDCU UR4, c[0x0][0x360] ;  /* 0x00006c00ff0477ac */ /* 0x000e220008000800 */
[----:B------:R-:W0:Y:S01]  /*0040*/  S2R R0, SR_TID.X ;  /* 0x0000000000007919 */ /* 0x000e220000002100 */
[----:B------:R-:W2:Y:S05]  /*0050*/  LDCU.64 UR6, c[0x0][0x358] ;  /* 0x00006b00ff0677ac */ /* 0x000eaa0008000a00 */
[----:B------:R-:W3:Y:S08]  /*0060*/  LDC R8, c[0x0][0x380] ;  /* 0x0000e000ff087b82 */ /* 0x000ef00000000800 */
[----:B------:R-:W4:Y:S01]  /*0070*/  LDC.64 R4, c[0x0][0x390] ;  /* 0x0000e400ff047b82 */ /* 0x000f220000000a00 */
[----:B0-----:R-:W-:-:S04]  /*0080*/  IMAD R7, R7, UR4, R0 ;  /* 0x0000000407077c24 */ /* 0x001fc8000f8e0200 */
[----:B-1----:R-:W-:-:S06]  /*0090*/  IMAD.WIDE R2, R7, 0x8, R2 ;  /* 0x0000000807027825 */ /* 0x002fcc00078e0202 */
[----:B--2---:R-:W2:Y:S01]  /*00a0*/  LDG.E.64 R2, desc[UR6][R2.64] ;  /* 0x0000000602027981 */ /* 0x004ea2000c1e1b00 */
[----:B---3--:R-:W-:Y:S01]  /*00b0*/  ISETP.GE.AND P0, PT, R8, 0x2, PT ;  /* 0x000000020800780c */ /* 0x008fe20003f06270 */
[----:B------:R-:W-:-:S04]  /*00c0*/  IMAD R9, R7, R8, RZ ;  /* 0x0000000807097224 */ /* 0x000fc800078e02ff */
[----:B----4-:R-:W-:-:S05]  /*00d0*/  IMAD.WIDE R6, R9, 0x8, R4 ;  /* 0x0000000809067825 */ /* 0x010fca00078e0204 */
[----:B--2---:R0:W-:Y:S03]  /*00e0*/  STG.E.64 desc[UR6][R6.64], R2 ;  /* 0x0000000206007986 */ /* 0x0041e6000c101b06 */
[----:B------:R-:W-:Y:S05]  /*00f0*/  @!P0 EXIT ;  /* 0x000000000000894d */ /* 0x000fea0003800000 */
[C---:B0-----:R-:W-:Y:S02]  /*0100*/  VIADD R6, R8.reuse, 0xfffffffe ;  /* 0xfffffffe08067836 */ /* 0x041fe40000000000 */
[----:B------:R-:W-:Y:S02]  /*0110*/  VIADD R0, R8, 0xffffffff ;  /* 0xffffffff08007836 */ /* 0x000fe40000000000 */
[----:B------:R-:W-:Y:S01]  /*0120*/  IMAD.MOV.U32 R7, RZ, RZ, R3 ;  /* 0x000000ffff077224 */ /* 0x000fe200078e0003 */
[----:B------:R-:W-:Y:S02]  /*0130*/  ISETP.GE.U32.AND P1, PT, R6, 0x7, PT ;  /* 0x000000070600780c */ /* 0x000fe40003f26070 */
[----:B------:R-:W-:Y:S02]  /*0140*/  LOP3.LUT R8, R0, 0x7, RZ, 0xc0, !PT ;  /* 0x0000000700087812 */ /* 0x000fe400078ec0ff */
[----:B------:R-:W-:Y:S02]  /*0150*/  MOV R6, R2 ;  /* 0x0000000200067202 */ /* 0x000fe40000000f00 */
[----:B------:R-:W-:-:S07]  /*0160*/  ISETP.NE.AND P0, PT, R8, RZ, PT ;  /* 0x000000ff0800720c */ /* 0x000fce0003f05270 */
[----:B------:R-:W-:Y:S06]  /*0170*/  @!P1 BRA `(.L_x_36) ;  /* 0x0000000000789947 */ /* 0x000fec0003800000 */
[----:B------:R-:W0:Y:S01]  /*0180*/  LDCU.64 UR4, c[0x0][0x390] ;  /* 0x00007200ff0477ac */ /* 0x000e220008000a00 */
[----:B------:R-:W-:Y:S01]  /*0190*/  LOP3.LUT R10, R0, 0xfffffff8, RZ, 0xc0, !PT ;  /* 0xfffffff8000a7812 */ /* 0x000fe200078ec0ff */
[----:B------:R-:W-:Y:S01]  /*01a0*/  IMAD.MOV.U32 R7, RZ, RZ, R3 ;  /* 0x000000ffff077224 */ /* 0x000fe200078e0003 */
[----:B------:R-:W-:Y:S02]  /*01b0*/  MOV R6, R2 ;  /* 0x0000000200067202 */ /* 0x000fe40000000f00 */
[----:B------:R-:W-:Y:S01]  /*01c0*/  IADD3 R26, PT, PT, -R10, RZ, RZ ;  /* 0x000000ff0a1a7210 */ /* 0x000fe20007ffe1ff */
[----:B0-----:R-:W-:-:S04]  /*01d0*/  UIADD3 UR4, UP0, UPT, UR4, 0x20, URZ ;  /* 0x0000002004047890 */ /* 0x001fc8000ff1e0ff */
[----:B------:R-:W-:-:S12]  /*01e0*/  UIADD3.X UR5, UPT, UPT, URZ, UR5, URZ, UP0, !UPT ;  /* 0x00000005ff057290 */ /* 0x000fd800087fe4ff */
.L_x_37:
[----:B0-----:R-:W-:Y:S01]  /*01f0*/  DMUL R22, R2, R6 ;  /* 0x0000000602167228 */ /* 0x001fe20000000000 */
[----:B------:R-:W-:Y:S01]  /*0200*/  VIADD R26, R26, 0x8 ;  /* 0x000000081a1a7836 */ /* 0x000fe20000000000 */
[----:B------:R-:W-:Y:S01]  /*0210*/  MOV R25, UR5 ;  /* 0x0000000500197c02 */ /* 0x000fe20008000f00 */
[----:B------:R-:W-:-:S03]  /*0220*/  IMAD.U32 R24, RZ, RZ, UR4 ;  /* 0x00000004ff187e24 */ /* 0x000fc6000f8e00ff */
[----:B------:R-:W-:Y:S01]  /*0230*/  ISETP.NE.AND P1, PT, R26, RZ, PT ;  /* 0x000000ff1a00720c */ /* 0x000fe20003f25270 */
[C---:B------:R-:W-:Y:S01]  /*0240*/  IMAD.WIDE R24, R9.reuse, 0x8, R24 ;  /* 0x0000000809187825 */ /* 0x040fe200078e0218 */
[----:B------:R-:W-:Y:S01]  /*0250*/  DMUL R10, R2, R22 ;  /* 0x00000016020a7228 */ /* 0x000fe20000000000 */
[----:B------:R-:W-:-:S03]  /*0260*/  IADD3 R9, PT, PT, R9, 0x8, RZ ;  /* 0x0000000809097810 */ /* 0x000fc60007ffe0ff */
[----:B------:R0:W-:Y:S04]  /*0270*/  STG.E.64 desc[UR6][R24.64+-0x18], R22 ;  /* 0xffffe81618007986 */ /* 0x0001e8000c101b06 */
[C---:B------:R-:W-:Y:S01]  /*0280*/  DMUL R12, R2.reuse, R10 ;  /* 0x0000000a020c7228 */ /* 0x040fe20000000000 */
[----:B------:R0:W-:Y:S06]  /*0290*/  STG.E.64 desc[UR6][R24.64+-0x10], R10 ;  /* 0xfffff00a18007986 */ /* 0x0001ec000c101b06 */
[----:B------:R0:W-:Y:S01]  /*02a0*/  STG.E.64 desc[UR6][R24.64+-0x8], R12 ;  /* 0xfffff80c18007986 */ /* 0x0001e2000c101b06 */
[----:B------:R-:W-:-:S07]  /*02b0*/  DMUL R14, R2, R12 ;  /* 0x0000000c020e7228 */ /* 0x000fce0000000000 */
        /* <DEDUP_REMOVED lines=9> */
[----:B------:R-:W-:Y:S05]  /*0350*/  @P1 BRA `(.L_x_37) ;  /* 0xfffffffc00a41947 */ /* 0x000fea000383ffff */
.L_x_36:
[----:B------:R-:W-:Y:S05]  /*0360*/  @!P0 EXIT ;  /* 0x000000000000894d */ /* 0x000fea0003800000 */
[----:B------:R-:W-:Y:S02]  /*0370*/  ISETP.GE.U32.AND P0, PT, R8, 0x4, PT ;  /* 0x000000040800780c */ /* 0x000fe40003f06070 */
[----:B0-----:R-:W-:-:S04]  /*0380*/  LOP3.LUT R18, R0, 0x3, RZ, 0xc0, !PT ;  /* 0x0000000300127812 */ /* 0x001fc800078ec0ff */
[----:B------:R-:W-:-:S07]  /*0390*/  ISETP.NE.AND P1, PT, R18, RZ, PT ;  /* 0x000000ff1200720c */ /* 0x000fce0003f25270 */
[----:B------:R-:W-:Y:S06]  /*03a0*/  @!P0 BRA `(.L_x_38) ;  /* 0x0000000000288947 */ /* 0x000fec0003800000 */
[----:B------:R-:W-:Y:S01]  /*03b0*/  DMUL R10, R2, R6 ;  /* 0x00000006020a7228 */ /* 0x000fe20000000000 */
[----:B------:R-:W-:-:S04]  /*03c0*/  IMAD.WIDE R12, R9, 0x8, R4 ;  /* 0x00000008090c7825 */ /* 0x000fc800078e0204 */
[----:B------:R-:W-:Y:S02]  /*03d0*/  VIADD R9, R9, 0x4 ;  /* 0x0000000409097836 */ /* 0x000fe40000000000 */
[----:B------:R0:W-:Y:S01]  /*03e0*/  STG.E.64 desc[UR6][R12.64+0x8], R10 ;  /* 0x0000080a0c007986 */ /* 0x0001e2000c101b06 */
[----:B------:R-:W-:-:S07]  /*03f0*/  DMUL R14, R2, R10 ;  /* 0x0000000a020e7228 */ /* 0x000fce0000000000 */
[----:B------:R0:W-:Y:S01]  /*0400*/  STG.E.64 desc[UR6][R12.64+0x10], R14 ;  /* 0x0000100e0c007986 */ /* 0x0001e2000c101b06 */
[----:B------:R-:W-:-:S07]  /*0410*/  DMUL R16, R2, R14 ;  /* 0x0000000e02107228 */ /* 0x000fce0000000000 */
[----:B------:R0:W-:Y:S01]  /*0420*/  STG.E.64 desc[UR6][R12.64+0x18], R16 ;  /* 0x000018100c007986 */ /* 0x0001e2000c101b06 */
[----:B------:R-:W-:-:S07]  /*0430*/  DMUL R6, R2, R16 ;  /* 0x0000001002067228 */ /* 0x000fce0000000000 */
[----:B------:R0:W-:Y:S04]  /*0440*/  STG.E.64 desc[UR6][R12.64+0x20], R6 ;  /* 0x000020060c007986 */ /* 0x0001e8000c101b06 */
.L_x_38:
[----:B------:R-:W-:Y:S05]  /*0450*/  @!P1 EXIT ;  /* 0x000000000000994d */ /* 0x000fea0003800000 */
[----:B------:R-:W-:Y:S02]  /*0460*/  ISETP.NE.AND P0, PT, R18, 0x1, PT ;  /* 0x000000011200780c */ /* 0x000fe40003f05270 */
[----:B------:R-:W-:-:S04]  /*0470*/  LOP3.LUT R0, R0, 0x1, RZ, 0xc0, !PT ;  /* 0x0000000100007812 */ /* 0x000fc800078ec0ff */
[----:B------:R-:W-:-:S07]  /*0480*/  ISETP.NE.U32.AND P1, PT, R0, 0x1, PT ;  /* 0x000000010000780c */ /* 0x000fce0003f25070 */
[----:B0-----:R-:W-:Y:S01]  /*0490*/  @P0 DMUL R10, R2, R6 ;  /* 0x00000006020a0228 */ /* 0x001fe20000000000 */
[C---:B------:R-:W-:Y:S01]  /*04a0*/  @P0 IMAD.WIDE R12, R9.reuse, 0x8, R4 ;  /* 0x00000008090c0825 */ /* 0x040fe200078e0204 */
[----:B------:R-:W-:-:S05]  /*04b0*/  @P0 IADD3 R9, PT, PT, R9, 0x2, RZ ;  /* 0x0000000209090810 */ /* 0x000fca0007ffe0ff */
[----:B------:R0:W-:Y:S01]  /*04c0*/  @P0 STG.E.64 desc[UR6][R12.64+0x8], R10 ;  /* 0x0000080a0c000986 */ /* 0x0001e2000c101b06 */
[----:B------:R-:W-:-:S07]  /*04d0*/  @P0 DMUL R6, R2, R10 ;  /* 0x0000000a02060228 */ /* 0x000fce0000000000 */
[----:B------:R0:W-:Y:S01]  /*04e0*/  @P0 STG.E.64 desc[UR6][R12.64+0x10], R6 ;  /* 0x000010060c000986 */ /* 0x0001e2000c101b06 */
[----:B------:R-:W-:Y:S05]  /*04f0*/  @P1 EXIT ;  /* 0x000000000000194d */ /* 0x000fea0003800000 */
[----:B------:R-:W-:Y:S01]  /*0500*/  DMUL R2, R2, R6 ;  /* 0x0000000602027228 */ /* 0x000fe20000000000 */
[----:B------:R-:W-:-:S06]  /*0510*/  IMAD.WIDE R4, R9, 0x8, R4 ;  /* 0x0000000809047825 */ /* 0x000fcc00078e0204 */
[----:B------:R-:W-:Y:S01]  /*0520*/  STG.E.64 desc[UR6][R4.64+0x8], R2 ;  /* 0x0000080204007986 */ /* 0x000fe2000c101b06 */
[----:B------:R-:W-:Y:S05]  /*0530*/  EXIT ;  /* 0x000000000000794d */ /* 0x000fea0003800000 */
.L_x_39:
        /* <DEDUP_REMOVED lines=12> */
.L_x_42:


//--------------------- .nv.global.init           --------------------------
	.section	.nv.global.init,"aw",@progbits
.nv.global.init:
	.type		$str$1,@object
	.size		$str$1,($str$3 - $str$1)
$str$1:
        /*0000*/ 	.byte	0x7c, 0x62, 0x65, 0x66, 0x6f, 0x72, 0x65, 0x20, 0x61, 0x63, 0x63, 0x5f, 0x69, 0x20, 0x25, 0x64
        /*0010*/ 	.byte	0x2c, 0x20, 0x6e, 0x65, 0x78, 0x74, 0x5f, 0x61, 0x63, 0x63, 0x5f, 0x72, 0x6f, 0x77, 0x5f, 0x69
        /*0020*/ 	.byte	0x20, 0x25, 0x64, 0x0a, 0x00
	.type		$str$3,@object
	.size		$str$3,($str - $str$3)
$str$3:
        /*0025*/ 	.byte	0x3c, 0x3c, 0x3c, 0x6d, 0x6f, 0x6d, 0x65, 0x6e, 0x74, 0x73, 0x28, 0x2e, 0x2e, 0x2e, 0x29, 0x20
        /*0035*/ 	.byte	0x69, 0x73, 0x20, 0x6e, 0x6f, 0x74, 0x20, 0x69, 0x6d, 0x70, 0x6c, 0x65, 0x6d, 0x65, 0x6e, 0x74
        /*0045*/ 	.byte	0x65, 0x64, 0x3e, 0x3e, 0x3e, 0x00
	.type		$str,@object
	.size		$str,($str$2 - $str)
$str:
        /*004b*/ 	.byte	0x3c, 0x25, 0x64, 0x20, 0x28, 0x62, 0x3d, 0x25, 0x64, 0x2c, 0x20, 0x74, 0x3d, 0x25, 0x64, 0x29
        /*005b*/ 	.byte	0x3e, 0x20, 0x6e, 0x3d, 0x25, 0x64, 0x20, 0x6d, 0x61, 0x78, 0x5f, 0x73, 0x69, 0x6e, 0x67, 0x6c
        /*006b*/ 	.byte	0x65, 0x5f, 0x70, 0x3d, 0x25, 0x64, 0x20, 0x70, 0x61, 0x69, 0x72, 0x5f, 0x73, 0x65, 0x6c, 0x6c
        /*007b*/ 	.byte	0x5f, 0x73, 0x69, 0x7a, 0x65, 0x3d, 0x25, 0x64, 0x0a, 0x00
	.type		$str$2,@object
	.size		$str$2,(.L_2 - $str$2)
$str$2:
        /*0085*/ 	.byte	0x7c, 0x63, 0x65, 0x6c, 0x6c, 0x20, 0x74, 0x69, 0x64, 0x20, 0x25, 0x64, 0x2c, 0x20, 0x61, 0x63
        /*0095*/ 	.byte	0x63, 0x5f, 0x69, 0x20, 0x25, 0x64, 0x2c, 0x20, 0x63, 0x6f, 0x6c, 0x5f, 0x69, 0x20, 0x25, 0x64
        /*00a5*/ 	.byte	0x2c, 0x20, 0x70, 0x61, 0x20, 0x25, 0x64, 0x2c, 0x20, 0x70, 0x62, 0x20, 0x25, 0x64, 0x2c, 0x20
        /*00b5*/ 	.byte	0x78, 0x70, 0x31, 0x20, 0x25, 0x66, 0x2c, 0x20, 0x78, 0x70, 0x32, 0x20, 0x25, 0x66, 0x0a, 0x00
.L_2:


//--------------------- .nv.shared.reserved.0     --------------------------
	.section	.nv.shared.reserved.0,"aw",@nobits
	.weak		__nv_reservedSMEM_offset_0_alias
	.size		__nv_reservedSMEM_offset_0_alias, 0, 64
	.other		__nv_reservedSMEM_offset_0_alias,@"STO_CUDA_RESERVED_SHARED STV_DEFAULT"
__nv_reservedSMEM_offset_0_alias:
	.zero		0
	.zero		64


//--------------------- .nv.constant0.moments     --------------------------
	.section	.nv.constant0.moments,"a",@progbits
	.sectionflags	@""
	.align	4
.nv.constant0.moments:
	.zero		952


//--------------------- .nv.constant0.pairs_update --------------------------
	.section	.nv.constant0.pairs_update,"a",@progbits
	.sectionflags	@""
	.align	4
.nv.constant0.pairs_update:
	.zero		944


//--------------------- .nv.constant0.powers      --------------------------
	.section	.nv.constant0.powers,"a",@progbits
	.sectionflags	@""
	.align	4
.nv.constant0.powers:
	.zero		920


//--------------------- SYMBOLS --------------------------

	.type		.nv.reservedSmem.offset0,@object
	.size		.nv.reservedSmem.offset0,0x4
	.type		vprintf,@function
